//
// Generated by NVIDIA NVVM Compiler
//
// Compiler Build ID: CL-36424714
// Cuda compilation tools, release 13.0, V13.0.88
// Based on NVVM 20.0.0
//

.version 9.0
.target sm_100
.address_size 64

	// .globl	_Z17matrix_dot_kernelPdS_S_iii
// _ZZ18matrix_mul_kernel2PdS_S_iiiE4ds_M has been demoted
// _ZZ18matrix_mul_kernel2PdS_S_iiiE4ds_N has been demoted
// _ZZ17matrix_mul_kernelPdS_S_iiiE4ds_M has been demoted
// _ZZ17matrix_mul_kernelPdS_S_iiiE4ds_N has been demoted

.visible .entry _Z17matrix_dot_kernelPdS_S_iii(
	.param .u64 .ptr .align 1 _Z17matrix_dot_kernelPdS_S_iii_param_0,
	.param .u64 .ptr .align 1 _Z17matrix_dot_kernelPdS_S_iii_param_1,
	.param .u64 .ptr .align 1 _Z17matrix_dot_kernelPdS_S_iii_param_2,
	.param .u32 _Z17matrix_dot_kernelPdS_S_iii_param_3,
	.param .u32 _Z17matrix_dot_kernelPdS_S_iii_param_4,
	.param .u32 _Z17matrix_dot_kernelPdS_S_iii_param_5
)
{
	.reg .pred 	%p<13>;
	.reg .b32 	%r<41>;
	.reg .b64 	%rd<53>;
	.reg .b64 	%fd<68>;

	ld.param.u64 	%rd7, [_Z17matrix_dot_kernelPdS_S_iii_param_0];
	ld.param.u64 	%rd8, [_Z17matrix_dot_kernelPdS_S_iii_param_1];
	ld.param.u64 	%rd6, [_Z17matrix_dot_kernelPdS_S_iii_param_2];
	ld.param.u32 	%r20, [_Z17matrix_dot_kernelPdS_S_iii_param_3];
	ld.param.u32 	%r18, [_Z17matrix_dot_kernelPdS_S_iii_param_4];
	ld.param.u32 	%r19, [_Z17matrix_dot_kernelPdS_S_iii_param_5];
	cvta.to.global.u64 	%rd1, %rd8;
	cvta.to.global.u64 	%rd2, %rd7;
	mov.u32 	%r21, %ctaid.y;
	mov.u32 	%r22, %ntid.y;
	mov.u32 	%r23, %tid.y;
	mad.lo.s32 	%r1, %r21, %r22, %r23;
	mov.u32 	%r24, %ctaid.x;
	mov.u32 	%r25, %ntid.x;
	mov.u32 	%r26, %tid.x;
	mad.lo.s32 	%r2, %r24, %r25, %r26;
	setp.ge.s32 	%p1, %r1, %r20;
	setp.ge.s32 	%p2, %r2, %r19;
	or.pred  	%p3, %p1, %p2;
	@%p3 bra 	$L__BB0_14;
	setp.lt.s32 	%p4, %r18, 1;
	mov.f64 	%fd67, 0d0000000000000000;
	@%p4 bra 	$L__BB0_13;
	mul.lo.s32 	%r3, %r18, %r1;
	and.b32  	%r4, %r18, 7;
	setp.lt.u32 	%p5, %r18, 8;
	mov.f64 	%fd67, 0d0000000000000000;
	mov.b32 	%r39, 0;
	@%p5 bra 	$L__BB0_5;
	and.b32  	%r39, %r18, 2147483640;
	neg.s32 	%r37, %r39;
	shl.b32 	%r7, %r19, 3;
	mul.wide.u32 	%rd9, %r3, 8;
	add.s64 	%rd10, %rd9, %rd2;
	add.s64 	%rd52, %rd10, 32;
	mov.f64 	%fd67, 0d0000000000000000;
	mul.wide.s32 	%rd13, %r19, 8;
	mov.u32 	%r36, %r2;
$L__BB0_4:
	.pragma "nounroll";
	ld.global.f64 	%fd17, [%rd52+-32];
	mul.wide.s32 	%rd11, %r36, 8;
	add.s64 	%rd12, %rd1, %rd11;
	ld.global.f64 	%fd18, [%rd12];
	fma.rn.f64 	%fd19, %fd17, %fd18, %fd67;
	ld.global.f64 	%fd20, [%rd52+-24];
	add.s64 	%rd14, %rd12, %rd13;
	ld.global.f64 	%fd21, [%rd14];
	fma.rn.f64 	%fd22, %fd20, %fd21, %fd19;
	ld.global.f64 	%fd23, [%rd52+-16];
	add.s64 	%rd15, %rd14, %rd13;
	ld.global.f64 	%fd24, [%rd15];
	fma.rn.f64 	%fd25, %fd23, %fd24, %fd22;
	ld.global.f64 	%fd26, [%rd52+-8];
	add.s64 	%rd16, %rd15, %rd13;
	ld.global.f64 	%fd27, [%rd16];
	fma.rn.f64 	%fd28, %fd26, %fd27, %fd25;
	ld.global.f64 	%fd29, [%rd52];
	add.s64 	%rd17, %rd16, %rd13;
	ld.global.f64 	%fd30, [%rd17];
	fma.rn.f64 	%fd31, %fd29, %fd30, %fd28;
	ld.global.f64 	%fd32, [%rd52+8];
	add.s64 	%rd18, %rd17, %rd13;
	ld.global.f64 	%fd33, [%rd18];
	fma.rn.f64 	%fd34, %fd32, %fd33, %fd31;
	ld.global.f64 	%fd35, [%rd52+16];
	add.s64 	%rd19, %rd18, %rd13;
	ld.global.f64 	%fd36, [%rd19];
	fma.rn.f64 	%fd37, %fd35, %fd36, %fd34;
	ld.global.f64 	%fd38, [%rd52+24];
	add.s64 	%rd20, %rd19, %rd13;
	ld.global.f64 	%fd39, [%rd20];
	fma.rn.f64 	%fd67, %fd38, %fd39, %fd37;
	add.s32 	%r37, %r37, 8;
	add.s32 	%r36, %r36, %r7;
	add.s64 	%rd52, %rd52, 64;
	setp.ne.s32 	%p6, %r37, 0;
	@%p6 bra 	$L__BB0_4;
$L__BB0_5:
	setp.eq.s32 	%p7, %r4, 0;
	@%p7 bra 	$L__BB0_13;
	and.b32  	%r13, %r18, 3;
	setp.lt.u32 	%p8, %r4, 4;
	@%p8 bra 	$L__BB0_8;
	add.s32 	%r28, %r39, %r3;
	mul.wide.u32 	%rd21, %r28, 8;
	add.s64 	%rd22, %rd2, %rd21;
	ld.global.f64 	%fd41, [%rd22];
	mad.lo.s32 	%r29, %r39, %r19, %r2;
	mul.wide.s32 	%rd23, %r29, 8;
	add.s64 	%rd24, %rd1, %rd23;
	ld.global.f64 	%fd42, [%rd24];
	fma.rn.f64 	%fd43, %fd41, %fd42, %fd67;
	cvt.u64.u32 	%rd25, %r3;
	cvt.u64.u32 	%rd26, %r39;
	add.s64 	%rd27, %rd26, %rd25;
	shl.b64 	%rd28, %rd27, 3;
	add.s64 	%rd29, %rd2, %rd28;
	ld.global.f64 	%fd44, [%rd29+8];
	mul.wide.s32 	%rd30, %r19, 8;
	add.s64 	%rd31, %rd24, %rd30;
	ld.global.f64 	%fd45, [%rd31];
	fma.rn.f64 	%fd46, %fd44, %fd45, %fd43;
	ld.global.f64 	%fd47, [%rd29+16];
	add.s64 	%rd32, %rd31, %rd30;
	ld.global.f64 	%fd48, [%rd32];
	fma.rn.f64 	%fd49, %fd47, %fd48, %fd46;
	ld.global.f64 	%fd50, [%rd29+24];
	add.s64 	%rd33, %rd32, %rd30;
	ld.global.f64 	%fd51, [%rd33];
	fma.rn.f64 	%fd67, %fd50, %fd51, %fd49;
	add.s32 	%r39, %r39, 4;
$L__BB0_8:
	setp.eq.s32 	%p9, %r13, 0;
	@%p9 bra 	$L__BB0_13;
	setp.eq.s32 	%p10, %r13, 1;
	@%p10 bra 	$L__BB0_11;
	add.s32 	%r30, %r39, %r3;
	mul.wide.u32 	%rd34, %r30, 8;
	add.s64 	%rd35, %rd2, %rd34;
	ld.global.f64 	%fd53, [%rd35];
	mad.lo.s32 	%r31, %r39, %r19, %r2;
	mul.wide.s32 	%rd36, %r31, 8;
	add.s64 	%rd37, %rd1, %rd36;
	ld.global.f64 	%fd54, [%rd37];
	fma.rn.f64 	%fd55, %fd53, %fd54, %fd67;
	cvt.u64.u32 	%rd38, %r3;
	cvt.u64.u32 	%rd39, %r39;
	add.s64 	%rd40, %rd39, %rd38;
	shl.b64 	%rd41, %rd40, 3;
	add.s64 	%rd42, %rd2, %rd41;
	ld.global.f64 	%fd56, [%rd42+8];
	mul.wide.s32 	%rd43, %r19, 8;
	add.s64 	%rd44, %rd37, %rd43;
	ld.global.f64 	%fd57, [%rd44];
	fma.rn.f64 	%fd67, %fd56, %fd57, %fd55;
	add.s32 	%r39, %r39, 2;
$L__BB0_11:
	and.b32  	%r32, %r18, 1;
	setp.eq.b32 	%p11, %r32, 1;
	not.pred 	%p12, %p11;
	@%p12 bra 	$L__BB0_13;
	add.s32 	%r33, %r39, %r3;
	mul.wide.u32 	%rd45, %r33, 8;
	add.s64 	%rd46, %rd2, %rd45;
	ld.global.f64 	%fd58, [%rd46];
	mad.lo.s32 	%r34, %r39, %r19, %r2;
	mul.wide.s32 	%rd47, %r34, 8;
	add.s64 	%rd48, %rd1, %rd47;
	ld.global.f64 	%fd59, [%rd48];
	fma.rn.f64 	%fd67, %fd58, %fd59, %fd67;
$L__BB0_13:
	mad.lo.s32 	%r35, %r19, %r1, %r2;
	cvta.to.global.u64 	%rd49, %rd6;
	mul.wide.s32 	%rd50, %r35, 8;
	add.s64 	%rd51, %rd49, %rd50;
	st.global.f64 	[%rd51], %fd67;
$L__BB0_14:
	ret;

}
	// .globl	_Z18matrix_mul_kernel2PdS_S_iii
.visible .entry _Z18matrix_mul_kernel2PdS_S_iii(
	.param .u64 .ptr .align 1 _Z18matrix_mul_kernel2PdS_S_iii_param_0,
	.param .u64 .ptr .align 1 _Z18matrix_mul_kernel2PdS_S_iii_param_1,
	.param .u64 .ptr .align 1 _Z18matrix_mul_kernel2PdS_S_iii_param_2,
	.param .u32 _Z18matrix_mul_kernel2PdS_S_iii_param_3,
	.param .u32 _Z18matrix_mul_kernel2PdS_S_iii_param_4,
	.param .u32 _Z18matrix_mul_kernel2PdS_S_iii_param_5
)
{
	.reg .pred 	%p<6>;
	.reg .b32 	%r<30>;
	.reg .b64 	%rd<13>;
	.reg .b64 	%fd<63>;
	// demoted variable
	.shared .align 8 .b8 _ZZ18matrix_mul_kernel2PdS_S_iiiE4ds_M[2048];
	// demoted variable
	.shared .align 8 .b8 _ZZ18matrix_mul_kernel2PdS_S_iiiE4ds_N[2048];
	ld.param.u64 	%rd3, [_Z18matrix_mul_kernel2PdS_S_iii_param_0];
	ld.param.u64 	%rd4, [_Z18matrix_mul_kernel2PdS_S_iii_param_1];
	ld.param.u64 	%rd5, [_Z18matrix_mul_kernel2PdS_S_iii_param_2];
	ld.param.u32 	%r14, [_Z18matrix_mul_kernel2PdS_S_iii_param_3];
	ld.param.u32 	%r12, [_Z18matrix_mul_kernel2PdS_S_iii_param_4];
	ld.param.u32 	%r13, [_Z18matrix_mul_kernel2PdS_S_iii_param_5];
	mov.u32 	%r1, %tid.x;
	mov.u32 	%r2, %tid.y;
	mov.u32 	%r15, %ctaid.y;
	mov.u32 	%r16, %ntid.y;
	mad.lo.s32 	%r3, %r15, %r16, %r2;
	mov.u32 	%r17, %ctaid.x;
	mov.u32 	%r18, %ntid.x;
	mad.lo.s32 	%r4, %r17, %r18, %r1;
	setp.ge.s32 	%p1, %r3, %r14;
	setp.ge.s32 	%p2, %r4, %r13;
	or.pred  	%p3, %p1, %p2;
	mov.f64 	%fd62, 0d0000000000000000;
	@%p3 bra 	$L__BB1_4;
	cvt.rn.f64.s32 	%fd7, %r12;
	mul.f64 	%fd8, %fd7, 0d3FB0000000000000;
	cvt.rpi.f64.f64 	%fd1, %fd8;
	setp.leu.f64 	%p4, %fd1, 0d0000000000000000;
	@%p4 bra 	$L__BB1_4;
	mad.lo.s32 	%r5, %r12, %r3, %r1;
	shl.b32 	%r20, %r2, 7;
	mov.u32 	%r21, _ZZ18matrix_mul_kernel2PdS_S_iiiE4ds_M;
	add.s32 	%r6, %r21, %r20;
	shl.b32 	%r22, %r1, 3;
	add.s32 	%r7, %r6, %r22;
	mov.u32 	%r23, _ZZ18matrix_mul_kernel2PdS_S_iiiE4ds_N;
	add.s32 	%r9, %r23, %r22;
	add.s32 	%r8, %r9, %r20;
	cvta.to.global.u64 	%rd1, %rd3;
	cvta.to.global.u64 	%rd2, %rd4;
	mov.f64 	%fd62, 0d0000000000000000;
	mov.b32 	%r29, 0;
$L__BB1_3:
	shl.b32 	%r24, %r29, 4;
	add.s32 	%r25, %r5, %r24;
	mul.wide.s32 	%rd6, %r25, 8;
	add.s64 	%rd7, %rd1, %rd6;
	ld.global.f64 	%fd10, [%rd7];
	st.shared.f64 	[%r7], %fd10;
	add.s32 	%r26, %r24, %r2;
	mad.lo.s32 	%r27, %r26, %r13, %r4;
	mul.wide.s32 	%rd8, %r27, 8;
	add.s64 	%rd9, %rd2, %rd8;
	ld.global.f64 	%fd11, [%rd9];
	st.shared.f64 	[%r8], %fd11;
	bar.sync 	0;
	ld.shared.f64 	%fd12, [%r6];
	ld.shared.f64 	%fd13, [%r9];
	fma.rn.f64 	%fd14, %fd12, %fd13, %fd62;
	ld.shared.f64 	%fd15, [%r6+8];
	ld.shared.f64 	%fd16, [%r9+128];
	fma.rn.f64 	%fd17, %fd15, %fd16, %fd14;
	ld.shared.f64 	%fd18, [%r6+16];
	ld.shared.f64 	%fd19, [%r9+256];
	fma.rn.f64 	%fd20, %fd18, %fd19, %fd17;
	ld.shared.f64 	%fd21, [%r6+24];
	ld.shared.f64 	%fd22, [%r9+384];
	fma.rn.f64 	%fd23, %fd21, %fd22, %fd20;
	ld.shared.f64 	%fd24, [%r6+32];
	ld.shared.f64 	%fd25, [%r9+512];
	fma.rn.f64 	%fd26, %fd24, %fd25, %fd23;
	ld.shared.f64 	%fd27, [%r6+40];
	ld.shared.f64 	%fd28, [%r9+640];
	fma.rn.f64 	%fd29, %fd27, %fd28, %fd26;
	ld.shared.f64 	%fd30, [%r6+48];
	ld.shared.f64 	%fd31, [%r9+768];
	fma.rn.f64 	%fd32, %fd30, %fd31, %fd29;
	ld.shared.f64 	%fd33, [%r6+56];
	ld.shared.f64 	%fd34, [%r9+896];
	fma.rn.f64 	%fd35, %fd33, %fd34, %fd32;
	ld.shared.f64 	%fd36, [%r6+64];
	ld.shared.f64 	%fd37, [%r9+1024];
	fma.rn.f64 	%fd38, %fd36, %fd37, %fd35;
	ld.shared.f64 	%fd39, [%r6+72];
	ld.shared.f64 	%fd40, [%r9+1152];
	fma.rn.f64 	%fd41, %fd39, %fd40, %fd38;
	ld.shared.f64 	%fd42, [%r6+80];
	ld.shared.f64 	%fd43, [%r9+1280];
	fma.rn.f64 	%fd44, %fd42, %fd43, %fd41;
	ld.shared.f64 	%fd45, [%r6+88];
	ld.shared.f64 	%fd46, [%r9+1408];
	fma.rn.f64 	%fd47, %fd45, %fd46, %fd44;
	ld.shared.f64 	%fd48, [%r6+96];
	ld.shared.f64 	%fd49, [%r9+1536];
	fma.rn.f64 	%fd50, %fd48, %fd49, %fd47;
	ld.shared.f64 	%fd51, [%r6+104];
	ld.shared.f64 	%fd52, [%r9+1664];
	fma.rn.f64 	%fd53, %fd51, %fd52, %fd50;
	ld.shared.f64 	%fd54, [%r6+112];
	ld.shared.f64 	%fd55, [%r9+1792];
	fma.rn.f64 	%fd56, %fd54, %fd55, %fd53;
	ld.shared.f64 	%fd57, [%r6+120];
	ld.shared.f64 	%fd58, [%r9+1920];
	fma.rn.f64 	%fd62, %fd57, %fd58, %fd56;
	bar.sync 	0;
	add.s32 	%r29, %r29, 1;
	cvt.rn.f64.u32 	%fd59, %r29;
	setp.gt.f64 	%p5, %fd1, %fd59;
	@%p5 bra 	$L__BB1_3;
$L__BB1_4:
	cvta.to.global.u64 	%rd10, %rd5;
	mad.lo.s32 	%r28, %r13, %r3, %r4;
	mul.wide.s32 	%rd11, %r28, 8;
	add.s64 	%rd12, %rd10, %rd11;
	st.global.f64 	[%rd12], %fd62;
	ret;

}
	// .globl	_Z17matrix_mul_kernelPdS_S_iii
.visible .entry _Z17matrix_mul_kernelPdS_S_iii(
	.param .u64 .ptr .align 1 _Z17matrix_mul_kernelPdS_S_iii_param_0,
	.param .u64 .ptr .align 1 _Z17matrix_mul_kernelPdS_S_iii_param_1,
	.param .u64 .ptr .align 1 _Z17matrix_mul_kernelPdS_S_iii_param_2,
	.param .u32 _Z17matrix_mul_kernelPdS_S_iii_param_3,
	.param .u32 _Z17matrix_mul_kernelPdS_S_iii_param_4,
	.param .u32 _Z17matrix_mul_kernelPdS_S_iii_param_5
)
{
	.reg .pred 	%p<12>;
	.reg .b32 	%r<45>;
	.reg .b64 	%rd<13>;
	.reg .b64 	%fd<63>;
	// demoted variable
	.shared .align 8 .b8 _ZZ17matrix_mul_kernelPdS_S_iiiE4ds_M[2048];
	// demoted variable
	.shared .align 8 .b8 _ZZ17matrix_mul_kernelPdS_S_iiiE4ds_N[2048];
	ld.param.u64 	%rd3, [_Z17matrix_mul_kernelPdS_S_iii_param_0];
	ld.param.u64 	%rd4, [_Z17matrix_mul_kernelPdS_S_iii_param_1];
	ld.param.u64 	%rd5, [_Z17matrix_mul_kernelPdS_S_iii_param_2];
	ld.param.u32 	%r23, [_Z17matrix_mul_kernelPdS_S_iii_param_3];
	ld.param.u32 	%r24, [_Z17matrix_mul_kernelPdS_S_iii_param_4];
	ld.param.u32 	%r25, [_Z17matrix_mul_kernelPdS_S_iii_param_5];
	mov.u32 	%r40, %tid.x;
	mov.u32 	%r42, %tid.y;
	mov.u32 	%r26, %ctaid.y;
	mov.u32 	%r27, %ntid.y;
	mad.lo.s32 	%r3, %r26, %r27, %r42;
	mov.u32 	%r28, %ctaid.x;
	mov.u32 	%r29, %ntid.x;
	mad.lo.s32 	%r4, %r28, %r29, %r40;
	setp.lt.s32 	%p1, %r24, -14;
	mov.f64 	%fd62, 0d0000000000000000;
	@%p1 bra 	$L__BB2_7;
	add.s32 	%r30, %r24, -1;
	shr.s32 	%r31, %r30, 31;
	shr.u32 	%r32, %r31, 28;
	add.s32 	%r33, %r30, %r32;
	shr.s32 	%r34, %r33, 4;
	neg.s32 	%r44, %r34;
	shl.b32 	%r35, %r42, 7;
	mov.u32 	%r36, _ZZ17matrix_mul_kernelPdS_S_iiiE4ds_M;
	add.s32 	%r5, %r36, %r35;
	shl.b32 	%r37, %r40, 3;
	add.s32 	%r6, %r5, %r37;
	mov.u32 	%r38, _ZZ17matrix_mul_kernelPdS_S_iiiE4ds_N;
	add.s32 	%r8, %r38, %r37;
	add.s32 	%r7, %r8, %r35;
	mad.lo.s32 	%r43, %r42, %r25, %r4;
	shl.b32 	%r11, %r25, 4;
	mad.lo.s32 	%r41, %r24, %r3, %r40;
	cvta.to.global.u64 	%rd1, %rd3;
	cvta.to.global.u64 	%rd2, %rd4;
	mov.f64 	%fd62, 0d0000000000000000;
$L__BB2_2:
	setp.ge.s32 	%p2, %r3, %r23;
	setp.ge.s32 	%p3, %r40, %r24;
	mov.f64 	%fd60, 0d0000000000000000;
	or.pred  	%p4, %p2, %p3;
	@%p4 bra 	$L__BB2_4;
	mul.wide.s32 	%rd6, %r41, 8;
	add.s64 	%rd7, %rd1, %rd6;
	ld.global.f64 	%fd60, [%rd7];
$L__BB2_4:
	setp.ge.s32 	%p5, %r4, %r25;
	st.shared.f64 	[%r6], %fd60;
	setp.ge.s32 	%p6, %r42, %r24;
	mov.f64 	%fd61, 0d0000000000000000;
	or.pred  	%p7, %p5, %p6;
	@%p7 bra 	$L__BB2_6;
	mul.wide.s32 	%rd8, %r43, 8;
	add.s64 	%rd9, %rd2, %rd8;
	ld.global.f64 	%fd61, [%rd9];
$L__BB2_6:
	st.shared.f64 	[%r7], %fd61;
	bar.sync 	0;
	ld.shared.f64 	%fd12, [%r5];
	ld.shared.f64 	%fd13, [%r8];
	fma.rn.f64 	%fd14, %fd12, %fd13, %fd62;
	ld.shared.f64 	%fd15, [%r5+8];
	ld.shared.f64 	%fd16, [%r8+128];
	fma.rn.f64 	%fd17, %fd15, %fd16, %fd14;
	ld.shared.f64 	%fd18, [%r5+16];
	ld.shared.f64 	%fd19, [%r8+256];
	fma.rn.f64 	%fd20, %fd18, %fd19, %fd17;
	ld.shared.f64 	%fd21, [%r5+24];
	ld.shared.f64 	%fd22, [%r8+384];
	fma.rn.f64 	%fd23, %fd21, %fd22, %fd20;
	ld.shared.f64 	%fd24, [%r5+32];
	ld.shared.f64 	%fd25, [%r8+512];
	fma.rn.f64 	%fd26, %fd24, %fd25, %fd23;
	ld.shared.f64 	%fd27, [%r5+40];
	ld.shared.f64 	%fd28, [%r8+640];
	fma.rn.f64 	%fd29, %fd27, %fd28, %fd26;
	ld.shared.f64 	%fd30, [%r5+48];
	ld.shared.f64 	%fd31, [%r8+768];
	fma.rn.f64 	%fd32, %fd30, %fd31, %fd29;
	ld.shared.f64 	%fd33, [%r5+56];
	ld.shared.f64 	%fd34, [%r8+896];
	fma.rn.f64 	%fd35, %fd33, %fd34, %fd32;
	ld.shared.f64 	%fd36, [%r5+64];
	ld.shared.f64 	%fd37, [%r8+1024];
	fma.rn.f64 	%fd38, %fd36, %fd37, %fd35;
	ld.shared.f64 	%fd39, [%r5+72];
	ld.shared.f64 	%fd40, [%r8+1152];
	fma.rn.f64 	%fd41, %fd39, %fd40, %fd38;
	ld.shared.f64 	%fd42, [%r5+80];
	ld.shared.f64 	%fd43, [%r8+1280];
	fma.rn.f64 	%fd44, %fd42, %fd43, %fd41;
	ld.shared.f64 	%fd45, [%r5+88];
	ld.shared.f64 	%fd46, [%r8+1408];
	fma.rn.f64 	%fd47, %fd45, %fd46, %fd44;
	ld.shared.f64 	%fd48, [%r5+96];
	ld.shared.f64 	%fd49, [%r8+1536];
	fma.rn.f64 	%fd50, %fd48, %fd49, %fd47;
	ld.shared.f64 	%fd51, [%r5+104];
	ld.shared.f64 	%fd52, [%r8+1664];
	fma.rn.f64 	%fd53, %fd51, %fd52, %fd50;
	ld.shared.f64 	%fd54, [%r5+112];
	ld.shared.f64 	%fd55, [%r8+1792];
	fma.rn.f64 	%fd56, %fd54, %fd55, %fd53;
	ld.shared.f64 	%fd57, [%r5+120];
	ld.shared.f64 	%fd58, [%r8+1920];
	fma.rn.f64 	%fd62, %fd57, %fd58, %fd56;
	bar.sync 	0;
	add.s32 	%r44, %r44, 1;
	add.s32 	%r43, %r43, %r11;
	add.s32 	%r42, %r42, 16;
	add.s32 	%r41, %r41, 16;
	add.s32 	%r40, %r40, 16;
	setp.ne.s32 	%p8, %r44, 1;
	@%p8 bra 	$L__BB2_2;
$L__BB2_7:
	setp.ge.s32 	%p9, %r3, %r23;
	setp.ge.s32 	%p10, %r4, %r25;
	or.pred  	%p11, %p9, %p10;
	@%p11 bra 	$L__BB2_9;
	mad.lo.s32 	%r39, %r25, %r3, %r4;
	cvta.to.global.u64 	%rd10, %rd5;
	mul.wide.s32 	%rd11, %r39, 8;
	add.s64 	%rd12, %rd10, %rd11;
	st.global.f64 	[%rd12], %fd62;
$L__BB2_9:
	ret;

}


// ===== COMPILED SASS (sm_100) =====

	.target	sm_100

	.elftype	@"ET_EXEC"


//--------------------- .note.nv.tkinfo           --------------------------
	.section	.note.nv.tkinfo,"",@"SHT_NOTE"
	.sectionflags	@"SHF_NOTE_NV_TKINFO"
	.tkinfo
        /*0018*/ 	.word	0x00000002
        /*0030*/ 	.string	""
        /*0030*/ 	.string	"ptxas"
        /*0030*/ 	.string	"Cuda compilation tools, release 13.0, V13.0.88"
        /*0030*/ 	.string	"Build cuda_13.0.r13.0/compiler.36424714_0"
        /*0030*/ 	.string	"-arch sm_100 -m 64 "



//--------------------- .note.nv.cuinfo           --------------------------
	.section	.note.nv.cuinfo,"",@"SHT_NOTE"
	.sectionflags	@"SHF_NOTE_NV_CUINFO"
        /*0018*/ 	.short	0x0002
        /*001a*/ 	.short	0x0064
        /*001c*/ 	.short	0x0082
	.zero		2


//--------------------- .nv.info                  --------------------------
	.section	.nv.info,"",@"SHT_CUDA_INFO"
	.align	4


	//----- nvinfo : EIATTR_REGCOUNT
	.align		4
        /*0000*/ 	.byte	0x04, 0x2f
        /*0002*/ 	.short	(.L_1 - .L_0)
	.align		4
.L_0:
        /*0004*/ 	.word	index@(_Z17matrix_dot_kernelPdS_S_iii)
        /*0008*/ 	.word	0x00000020


	//----- nvinfo : EIATTR_FRAME_SIZE
	.align		4
.L_1:
        /*000c*/ 	.byte	0x04, 0x11
        /*000e*/ 	.short	(.L_3 - .L_2)
	.align		4
.L_2:
        /*0010*/ 	.word	index@(_Z17matrix_dot_kernelPdS_S_iii)
        /*0014*/ 	.word	0x00000000


	//----- nvinfo : EIATTR_REGCOUNT
	.align		4
.L_3:
        /*0018*/ 	.byte	0x04, 0x2f
        /*001a*/ 	.short	(.L_5 - .L_4)
	.align		4
.L_4:
        /*001c*/ 	.word	index@(_Z18matrix_mul_kernel2PdS_S_iii)
        /*0020*/ 	.word	0x00000020


	//----- nvinfo : EIATTR_FRAME_SIZE
	.align		4
.L_5:
        /*0024*/ 	.byte	0x04, 0x11
        /*0026*/ 	.short	(.L_7 - .L_6)
	.align		4
.L_6:
        /*0028*/ 	.word	index@(_Z18matrix_mul_kernel2PdS_S_iii)
        /*002c*/ 	.word	0x00000000


	//----- nvinfo : EIATTR_REGCOUNT
	.align		4
.L_7:
        /*0030*/ 	.byte	0x04, 0x2f
        /*0032*/ 	.short	(.L_9 - .L_8)
	.align		4
.L_8:
        /*0034*/ 	.word	index@(_Z17matrix_mul_kernelPdS_S_iii)
        /*0038*/ 	.word	0x00000020


	//----- nvinfo : EIATTR_FRAME_SIZE
	.align		4
.L_9:
        /*003c*/ 	.byte	0x04, 0x11
        /*003e*/ 	.short	(.L_11 - .L_10)
	.align		4
.L_10:
        /*0040*/ 	.word	index@(_Z17matrix_mul_kernelPdS_S_iii)
        /*0044*/ 	.word	0x00000000


	//----- nvinfo : EIATTR_MIN_STACK_SIZE
	.align		4
.L_11:
        /*0048*/ 	.byte	0x04, 0x12
        /*004a*/ 	.short	(.L_13 - .L_12)
	.align		4
.L_12:
        /*004c*/ 	.word	index@(_Z17matrix_mul_kernelPdS_S_iii)
        /*0050*/ 	.word	0x00000000


	//----- nvinfo : EIATTR_MIN_STACK_SIZE
	.align		4
.L_13:
        /*0054*/ 	.byte	0x04, 0x12
        /*0056*/ 	.short	(.L_15 - .L_14)
	.align		4
.L_14:
        /*0058*/ 	.word	index@(_Z18matrix_mul_kernel2PdS_S_iii)
        /*005c*/ 	.word	0x00000000


	//----- nvinfo : EIATTR_MIN_STACK_SIZE
	.align		4
.L_15:
        /*0060*/ 	.byte	0x04, 0x12
        /*0062*/ 	.short	(.L_17 - .L_16)
	.align		4
.L_16:
        /*0064*/ 	.word	index@(_Z17matrix_dot_kernelPdS_S_iii)
        /*0068*/ 	.word	0x00000000
.L_17:


//--------------------- .nv.compat                --------------------------
	.section	.nv.compat,"",@"SHT_CUDA_COMPAT_INFO"
	.align	4
        /*0000*/ 	.byte	0x02, 0x09, 0x00, 0x00, 0x02, 0x02, 0x01, 0x00, 0x02, 0x05, 0x05, 0x00, 0x03, 0x07, 0x01, 0x01
        /*0010*/ 	.byte	0x02, 0x03, 0x00, 0x00, 0x02, 0x06, 0x01, 0x00, 0x04, 0x0b, 0x08, 0x00, 0x01, 0x00, 0x00, 0x00
        /*0020*/ 	.byte	0x00, 0x00, 0x00, 0x00


//--------------------- .nv.info._Z17matrix_mul_kernelPdS_S_iii --------------------------
	.section	.nv.info._Z17matrix_mul_kernelPdS_S_iii,"",@"SHT_CUDA_INFO"
	.sectionflags	@""
	.align	4


	//----- nvinfo : EIATTR_CUDA_API_VERSION
	.align		4
        /*0000*/ 	.byte	0x04, 0x37
        /*0002*/ 	.short	(.L_19 - .L_18)
.L_18:
        /*0004*/ 	.word	0x00000082


	//----- nvinfo : EIATTR_KPARAM_INFO
	.align		4
.L_19:
        /*0008*/ 	.byte	0x04, 0x17
        /*000a*/ 	.short	(.L_21 - .L_20)
.L_20:
        /*000c*/ 	.word	0x00000000
        /*0010*/ 	.short	0x0005
        /*0012*/ 	.short	0x0020
        /*0014*/ 	.byte	0x00, 0xf0, 0x11, 0x00


	//----- nvinfo : EIATTR_KPARAM_INFO
	.align		4
.L_21:
        /*0018*/ 	.byte	0x04, 0x17
        /*001a*/ 	.short	(.L_23 - .L_22)
.L_22:
        /*001c*/ 	.word	0x00000000
        /*0020*/ 	.short	0x0004
        /*0022*/ 	.short	0x001c
        /*0024*/ 	.byte	0x00, 0xf0, 0x11, 0x00


	//----- nvinfo : EIATTR_KPARAM_INFO
	.align		4
.L_23:
        /*0028*/ 	.byte	0x04, 0x17
        /*002a*/ 	.short	(.L_25 - .L_24)
.L_24:
        /*002c*/ 	.word	0x00000000
        /*0030*/ 	.short	0x0003
        /*0032*/ 	.short	0x0018
        /*0034*/ 	.byte	0x00, 0xf0, 0x11, 0x00


	//----- nvinfo : EIATTR_KPARAM_INFO
	.align		4
.L_25:
        /*0038*/ 	.byte	0x04, 0x17
        /*003a*/ 	.short	(.L_27 - .L_26)
.L_26:
        /*003c*/ 	.word	0x00000000
        /*0040*/ 	.short	0x0002
        /*0042*/ 	.short	0x0010
        /*0044*/ 	.byte	0x00, 0xf5, 0x21, 0x00


	//----- nvinfo : EIATTR_KPARAM_INFO
	.align		4
.L_27:
        /*0048*/ 	.byte	0x04, 0x17
        /*004a*/ 	.short	(.L_29 - .L_28)
.L_28:
        /*004c*/ 	.word	0x00000000
        /*0050*/ 	.short	0x0001
        /*0052*/ 	.short	0x0008
        /*0054*/ 	.byte	0x00, 0xf5, 0x21, 0x00


	//----- nvinfo : EIATTR_KPARAM_INFO
	.align		4
.L_29:
        /*0058*/ 	.byte	0x04, 0x17
        /*005a*/ 	.short	(.L_31 - .L_30)
.L_30:
        /*005c*/ 	.word	0x00000000
        /*0060*/ 	.short	0x0000
        /*0062*/ 	.short	0x0000
        /*0064*/ 	.byte	0x00, 0xf5, 0x21, 0x00


	//----- nvinfo : EIATTR_SPARSE_MMA_MASK
	.align		4
.L_31:
        /*0068*/ 	.byte	0x03, 0x50
        /*006a*/ 	.short	0x0000


	//----- nvinfo : EIATTR_MAXREG_COUNT
	.align		4
        /*006c*/ 	.byte	0x03, 0x1b
        /*006e*/ 	.short	0x00ff


	//----- nvinfo : EIATTR_NUM_BARRIERS
	.align		4
        /*0070*/ 	.byte	0x02, 0x4c
        /*0072*/ 	.byte	0x01
	.zero		1


	//----- nvinfo : EIATTR_MERCURY_ISA_VERSION
	.align		4
        /*0074*/ 	.byte	0x03, 0x5f
        /*0076*/ 	.short	0x0101


	//----- nvinfo : EIATTR_VRC_CTA_INIT_COUNT
	.align		4
        /*0078*/ 	.byte	0x02, 0x4a
	.zero		1
	.zero		1


	//----- nvinfo : EIATTR_EXIT_INSTR_OFFSETS
	.align		4
        /*007c*/ 	.byte	0x04, 0x1c
        /*007e*/ 	.short	(.L_33 - .L_32)


	//   ....[0]....
.L_32:
        /*0080*/ 	.word	0x00000650


	//   ....[1]....
        /*0084*/ 	.word	0x000006a0


	//----- nvinfo : EIATTR_CBANK_PARAM_SIZE
	.align		4
.L_33:
        /*0088*/ 	.byte	0x03, 0x19
        /*008a*/ 	.short	0x0024


	//----- nvinfo : EIATTR_PARAM_CBANK
	.align		4
        /*008c*/ 	.byte	0x04, 0x0a
        /*008e*/ 	.short	(.L_35 - .L_34)
	.align		4
.L_34:
        /*0090*/ 	.word	index@(.nv.constant0._Z17matrix_mul_kernelPdS_S_iii)
        /*0094*/ 	.short	0x0380
        /*0096*/ 	.short	0x0024


	//----- nvinfo : EIATTR_SW_WAR
	.align		4
.L_35:
        /*0098*/ 	.byte	0x04, 0x36
        /*009a*/ 	.short	(.L_37 - .L_36)
.L_36:
        /*009c*/ 	.word	0x00000008
.L_37:


//--------------------- .nv.info._Z18matrix_mul_kernel2PdS_S_iii --------------------------
	.section	.nv.info._Z18matrix_mul_kernel2PdS_S_iii,"",@"SHT_CUDA_INFO"
	.sectionflags	@""
	.align	4


	//----- nvinfo : EIATTR_CUDA_API_VERSION
	.align		4
        /*0000*/ 	.byte	0x04, 0x37
        /*0002*/ 	.short	(.L_39 - .L_38)
.L_38:
        /*0004*/ 	.word	0x00000082


	//----- nvinfo : EIATTR_KPARAM_INFO
	.align		4
.L_39:
        /*0008*/ 	.byte	0x04, 0x17
        /*000a*/ 	.short	(.L_41 - .L_40)
.L_40:
        /*000c*/ 	.word	0x00000000
        /*0010*/ 	.short	0x0005
        /*0012*/ 	.short	0x0020
        /*0014*/ 	.byte	0x00, 0xf0, 0x11, 0x00


	//----- nvinfo : EIATTR_KPARAM_INFO
	.align		4
.L_41:
        /*0018*/ 	.byte	0x04, 0x17
        /*001a*/ 	.short	(.L_43 - .L_42)
.L_42:
        /*001c*/ 	.word	0x00000000
        /*0020*/ 	.short	0x0004
        /*0022*/ 	.short	0x001c
        /*0024*/ 	.byte	0x00, 0xf0, 0x11, 0x00


	//----- nvinfo : EIATTR_KPARAM_INFO
	.align		4
.L_43:
        /*0028*/ 	.byte	0x04, 0x17
        /*002a*/ 	.short	(.L_45 - .L_44)
.L_44:
        /*002c*/ 	.word	0x00000000
        /*0030*/ 	.short	0x0003
        /*0032*/ 	.short	0x0018
        /*0034*/ 	.byte	0x00, 0xf0, 0x11, 0x00


	//----- nvinfo : EIATTR_KPARAM_INFO
	.align		4
.L_45:
        /*0038*/ 	.byte	0x04, 0x17
        /*003a*/ 	.short	(.L_47 - .L_46)
.L_46:
        /*003c*/ 	.word	0x00000000
        /*0040*/ 	.short	0x0002
        /*0042*/ 	.short	0x0010
        /*0044*/ 	.byte	0x00, 0xf5, 0x21, 0x00


	//----- nvinfo : EIATTR_KPARAM_INFO
	.align		4
.L_47:
        /*0048*/ 	.byte	0x04, 0x17
        /*004a*/ 	.short	(.L_49 - .L_48)
.L_48:
        /*004c*/ 	.word	0x00000000
        /*0050*/ 	.short	0x0001
        /*0052*/ 	.short	0x0008
        /*0054*/ 	.byte	0x00, 0xf5, 0x21, 0x00


	//----- nvinfo : EIATTR_KPARAM_INFO
	.align		4
.L_49:
        /*0058*/ 	.byte	0x04, 0x17
        /*005a*/ 	.short	(.L_51 - .L_50)
.L_50:
        /*005c*/ 	.word	0x00000000
        /*0060*/ 	.short	0x0000
        /*0062*/ 	.short	0x0000
        /*0064*/ 	.byte	0x00, 0xf5, 0x21, 0x00


	//----- nvinfo : EIATTR_SPARSE_MMA_MASK
	.align		4
.L_51:
        /*0068*/ 	.byte	0x03, 0x50
        /*006a*/ 	.short	0x0000


	//----- nvinfo : EIATTR_MAXREG_COUNT
	.align		4
        /*006c*/ 	.byte	0x03, 0x1b
        /*006e*/ 	.short	0x00ff


	//----- nvinfo : EIATTR_NUM_BARRIERS
	.align		4
        /*0070*/ 	.byte	0x02, 0x4c
        /*0072*/ 	.byte	0x01
	.zero		1


	//----- nvinfo : EIATTR_MERCURY_ISA_VERSION
	.align		4
        /*0074*/ 	.byte	0x03, 0x5f
        /*0076*/ 	.short	0x0101


	//----- nvinfo : EIATTR_VRC_CTA_INIT_COUNT
	.align		4
        /*0078*/ 	.byte	0x02, 0x4a
	.zero		1
	.zero		1


	//----- nvinfo : EIATTR_EXIT_INSTR_OFFSETS
	.align		4
        /*007c*/ 	.byte	0x04, 0x1c
        /*007e*/ 	.short	(.L_53 - .L_52)


	//   ....[0]....
.L_52:
        /*0080*/ 	.word	0x00000620


	//----- nvinfo : EIATTR_CRS_STACK_SIZE
	.align		4
.L_53:
        /*0084*/ 	.byte	0x04, 0x1e
        /*0086*/ 	.short	(.L_55 - .L_54)
.L_54:
        /*0088*/ 	.word	0x00000000


	//----- nvinfo : EIATTR_CBANK_PARAM_SIZE
	.align		4
.L_55:
        /*008c*/ 	.byte	0x03, 0x19
        /*008e*/ 	.short	0x0024


	//----- nvinfo : EIATTR_PARAM_CBANK
	.align		4
        /*0090*/ 	.byte	0x04, 0x0a
        /*0092*/ 	.short	(.L_57 - .L_56)
	.align		4
.L_56:
        /*0094*/ 	.word	index@(.nv.constant0._Z18matrix_mul_kernel2PdS_S_iii)
        /*0098*/ 	.short	0x0380
        /*009a*/ 	.short	0x0024


	//----- nvinfo : EIATTR_SW_WAR
	.align		4
.L_57:
        /*009c*/ 	.byte	0x04, 0x36
        /*009e*/ 	.short	(.L_59 - .L_58)
.L_58:
        /*00a0*/ 	.word	0x00000008
.L_59:


//--------------------- .nv.info._Z17matrix_dot_kernelPdS_S_iii --------------------------
	.section	.nv.info._Z17matrix_dot_kernelPdS_S_iii,"",@"SHT_CUDA_INFO"
	.sectionflags	@""
	.align	4


	//----- nvinfo : EIATTR_CUDA_API_VERSION
	.align		4
        /*0000*/ 	.byte	0x04, 0x37
        /*0002*/ 	.short	(.L_61 - .L_60)
.L_60:
        /*0004*/ 	.word	0x00000082


	//----- nvinfo : EIATTR_KPARAM_INFO
	.align		4
.L_61:
        /*0008*/ 	.byte	0x04, 0x17
        /*000a*/ 	.short	(.L_63 - .L_62)
.L_62:
        /*000c*/ 	.word	0x00000000
        /*0010*/ 	.short	0x0005
        /*0012*/ 	.short	0x0020
        /*0014*/ 	.byte	0x00, 0xf0, 0x11, 0x00


	//----- nvinfo : EIATTR_KPARAM_INFO
	.align		4
.L_63:
        /*0018*/ 	.byte	0x04, 0x17
        /*001a*/ 	.short	(.L_65 - .L_64)
.L_64:
        /*001c*/ 	.word	0x00000000
        /*0020*/ 	.short	0x0004
        /*0022*/ 	.short	0x001c
        /*0024*/ 	.byte	0x00, 0xf0, 0x11, 0x00


	//----- nvinfo : EIATTR_KPARAM_INFO
	.align		4
.L_65:
        /*0028*/ 	.byte	0x04, 0x17
        /*002a*/ 	.short	(.L_67 - .L_66)
.L_66:
        /*002c*/ 	.word	0x00000000
        /*0030*/ 	.short	0x0003
        /*0032*/ 	.short	0x0018
        /*0034*/ 	.byte	0x00, 0xf0, 0x11, 0x00


	//----- nvinfo : EIATTR_KPARAM_INFO
	.align		4
.L_67:
        /*0038*/ 	.byte	0x04, 0x17
        /*003a*/ 	.short	(.L_69 - .L_68)
.L_68:
        /*003c*/ 	.word	0x00000000
        /*0040*/ 	.short	0x0002
        /*0042*/ 	.short	0x0010
        /*0044*/ 	.byte	0x00, 0xf5, 0x21, 0x00


	//----- nvinfo : EIATTR_KPARAM_INFO
	.align		4
.L_69:
        /*0048*/ 	.byte	0x04, 0x17
        /*004a*/ 	.short	(.L_71 - .L_70)
.L_70:
        /*004c*/ 	.word	0x00000000
        /*0050*/ 	.short	0x0001
        /*0052*/ 	.short	0x0008
        /*0054*/ 	.byte	0x00, 0xf5, 0x21, 0x00


	//----- nvinfo : EIATTR_KPARAM_INFO
	.align		4
.L_71:
        /*0058*/ 	.byte	0x04, 0x17
        /*005a*/ 	.short	(.L_73 - .L_72)
.L_72:
        /*005c*/ 	.word	0x00000000
        /*0060*/ 	.short	0x0000
        /*0062*/ 	.short	0x0000
        /*0064*/ 	.byte	0x00, 0xf5, 0x21, 0x00


	//----- nvinfo : EIATTR_SPARSE_MMA_MASK
	.align		4
.L_73:
        /*0068*/ 	.byte	0x03, 0x50
        /*006a*/ 	.short	0x0000


	//----- nvinfo : EIATTR_MAXREG_COUNT
	.align		4
        /*006c*/ 	.byte	0x03, 0x1b
        /*006e*/ 	.short	0x00ff


	//----- nvinfo : EIATTR_MERCURY_ISA_VERSION
	.align		4
        /*0070*/ 	.byte	0x03, 0x5f
        /*0072*/ 	.short	0x0101


	//----- nvinfo : EIATTR_VRC_CTA_INIT_COUNT
	.align		4
        /*0074*/ 	.byte	0x02, 0x4a
	.zero		1
	.zero		1


	//----- nvinfo : EIATTR_EXIT_INSTR_OFFSETS
	.align		4
        /*0078*/ 	.byte	0x04, 0x1c
        /*007a*/ 	.short	(.L_75 - .L_74)


	//   ....[0]....
.L_74:
        /*007c*/ 	.word	0x000000d0


	//   ....[1]....
        /*0080*/ 	.word	0x000008f0


	//----- nvinfo : EIATTR_CBANK_PARAM_SIZE
	.align		4
.L_75:
        /*0084*/ 	.byte	0x03, 0x19
        /*0086*/ 	.short	0x0024


	//----- nvinfo : EIATTR_PARAM_CBANK
	.align		4
        /*0088*/ 	.byte	0x04, 0x0a
        /*008a*/ 	.short	(.L_77 - .L_76)
	.align		4
.L_76:
        /*008c*/ 	.word	index@(.nv.constant0._Z17matrix_dot_kernelPdS_S_iii)
        /*0090*/ 	.short	0x0380
        /*0092*/ 	.short	0x0024


	//----- nvinfo : EIATTR_SW_WAR
	.align		4
.L_77:
        /*0094*/ 	.byte	0x04, 0x36
        /*0096*/ 	.short	(.L_79 - .L_78)
.L_78:
        /*0098*/ 	.word	0x00000008
.L_79:


//--------------------- .nv.callgraph             --------------------------
	.section	.nv.callgraph,"",@"SHT_CUDA_CALLGRAPH"
	.align	4
	.sectionentsize	8
	.align		4
        /*0000*/ 	.word	0x00000000
	.align		4
        /*0004*/ 	.word	0xffffffff
	.align		4
        /*0008*/ 	.word	0x00000000
	.align		4
        /*000c*/ 	.word	0xfffffffe
	.align		4
        /*0010*/ 	.word	0x00000000
	.align		4
        /*0014*/ 	.word	0xfffffffd
	.align		4
        /*0018*/ 	.word	0x00000000
	.align		4
        /*001c*/ 	.word	0xfffffffc


//--------------------- .text._Z17matrix_mul_kernelPdS_S_iii --------------------------
	.section	.text._Z17matrix_mul_kernelPdS_S_iii,"ax",@progbits
	.align	128
        .global         _Z17matrix_mul_kernelPdS_S_iii
        .type           _Z17matrix_mul_kernelPdS_S_iii,@function
        .size           _Z17matrix_mul_kernelPdS_S_iii,(.L_x_12 - _Z17matrix_mul_kernelPdS_S_iii)
        .other          _Z17matrix_mul_kernelPdS_S_iii,@"STO_CUDA_ENTRY STV_DEFAULT"
_Z17matrix_mul_kernelPdS_S_iii:
.text._Z17matrix_mul_kernelPdS_S_iii:
[----:B------:R-:W-:Y:S01]  /*0000*/  LDC R1, c[0x0][0x37c] ;  /* 0x0000df00ff017b82 */ /* 0x000fe20000000800 */
[----:B------:R-:W0:Y:S01]  /*0010*/  S2R R17, SR_TID.Y ;  /* 0x0000000000117919 */ /* 0x000e220000002200 */
[----:B------:R-:W1:Y:S06]  /*0020*/  LDCU UR9, c[0x0][0x39c] ;  /* 0x00007380ff0977ac */ /* 0x000e6c0008000800 */
[----:B------:R-:W0:Y:S01]  /*0030*/  LDC R0, c[0x0][0x364] ;  /* 0x0000d900ff007b82 */ /* 0x000e220000000800 */
[----:B------:R-:W-:Y:S01]  /*0040*/  CS2R R10, SRZ ;  /* 0x00000000000a7805 */ /* 0x000fe2000001ff00 */
[----:B------:R-:W2:Y:S01]  /*0050*/  S2R R16, SR_TID.X ;  /* 0x0000000000107919 */ /* 0x000ea20000002100 */
[----:B------:R-:W3:Y:S01]  /*0060*/  LDCU UR13, c[0x0][0x3a0] ;  /* 0x00007400ff0d77ac */ /* 0x000ee20008000800 */
[----:B------:R-:W4:Y:S04]  /*0070*/  LDCU.64 UR10, c[0x0][0x358] ;  /* 0x00006b00ff0a77ac */ /* 0x000f280008000a00 */
[----:B------:R-:W0:Y:S08]  /*0080*/  S2UR UR4, SR_CTAID.Y ;  /* 0x00000000000479c3 */ /* 0x000e300000002600 */
[----:B------:R-:W2:Y:S01]  /*0090*/  S2UR UR5, SR_CTAID.X ;  /* 0x00000000000579c3 */ /* 0x000ea20000002500 */
[----:B-1----:R-:W-:-:S07]  /*00a0*/  UISETP.GE.AND UP0, UPT, UR9, -0xe, UPT ;  /* 0xfffffff20900788c */ /* 0x002fce000bf06270 */
[----:B------:R-:W2:Y:S01]  /*00b0*/  LDC R3, c[0x0][0x360] ;  /* 0x0000d800ff037b82 */ /* 0x000ea20000000800 */
[----:B0-----:R-:W-:Y:S02]  /*00c0*/  IMAD R19, R0, UR4, R17 ;  /* 0x0000000400137c24 */ /* 0x001fe4000f8e0211 */
[----:B--2---:R-:W-:Y:S01]  /*00d0*/  IMAD R18, R3, UR5, R16 ;  /* 0x0000000503127c24 */ /* 0x004fe2000f8e0210 */
[----:B---34-:R-:W-:Y:S06]  /*00e0*/  BRA.U !UP0, `(.L_x_0) ;  /* 0x00000005084c7547 */ /* 0x018fec000b800000 */
[----:B------:R-:W0:Y:S01]  /*00f0*/  S2UR UR7, SR_CgaCtaId ;  /* 0x00000000000779c3 */ /* 0x000e220000008800 */
[----:B------:R-:W-:Y:S01]  /*0100*/  UMOV UR6, 0x400 ;  /* 0x0000040000067882 */ /* 0x000fe20000000000 */
[----:B------:R-:W1:Y:S01]  /*0110*/  LDCU UR12, c[0x0][0x3a0] ;  /* 0x00007400ff0c77ac */ /* 0x000e620008000800 */
[----:B------:R-:W-:Y:S01]  /*0120*/  CS2R R10, SRZ ;  /* 0x00000000000a7805 */ /* 0x000fe2000001ff00 */
[----:B------:R-:W-:Y:S01]  /*0130*/  IMAD R6, R19, UR9, R16 ;  /* 0x0000000913067c24 */ /* 0x000fe2000f8e0210 */
[----:B------:R-:W-:-:S03]  /*0140*/  UIADD3 UR4, UPT, UPT, UR9, -0x1, URZ ;  /* 0xffffffff09047890 */ /* 0x000fc6000fffe0ff */
[----:B------:R-:W2:Y:S01]  /*0150*/  LDC R0, c[0x0][0x3a0] ;  /* 0x0000e800ff007b82 */ /* 0x000ea20000000800 */
[----:B------:R-:W3:Y:S01]  /*0160*/  LDCU.64 UR14, c[0x0][0x398] ;  /* 0x00007300ff0e77ac */ /* 0x000ee20008000a00 */
[----:B------:R-:W-:-:S04]  /*0170*/  USHF.R.S32.HI UR5, URZ, 0x1f, UR4 ;  /* 0x0000001fff057899 */ /* 0x000fc80008011404 */
[----:B------:R-:W-:Y:S01]  /*0180*/  ULEA.HI UR5, UR5, UR4, URZ, 0x4 ;  /* 0x0000000405057291 */ /* 0x000fe2000f8f20ff */
[----:B-1----:R-:W-:-:S03]  /*0190*/  IMAD R7, R17, UR12, R18 ;  /* 0x0000000c11077c24 */ /* 0x002fc6000f8e0212 */
[----:B------:R-:W-:Y:S02]  /*01a0*/  USHF.R.S32.HI UR5, URZ, 0x4, UR5 ;  /* 0x00000004ff057899 */ /* 0x000fe40008011405 */
[----:B0-----:R-:W-:Y:S02]  /*01b0*/  ULEA UR8, UR7, UR6, 0x18 ;  /* 0x0000000607087291 */ /* 0x001fe4000f8ec0ff */
[----:B------:R-:W-:Y:S02]  /*01c0*/  UIADD3 UR6, UPT, UPT, UR6, 0x800, URZ ;  /* 0x0000080006067890 */ /* 0x000fe4000fffe0ff */
[----:B------:R-:W-:Y:S02]  /*01d0*/  UIADD3 UR5, UPT, UPT, -UR5, URZ, URZ ;  /* 0x000000ff05057290 */ /* 0x000fe4000fffe1ff */
[----:B------:R-:W-:Y:S01]  /*01e0*/  ULEA UR6, UR7, UR6, 0x18 ;  /* 0x0000000607067291 */ /* 0x000fe2000f8ec0ff */
[----:B------:R-:W-:-:S05]  /*01f0*/  LEA R5, R17, UR8, 0x7 ;  /* 0x0000000811057c11 */ /* 0x000fca000f8e38ff */
[C---:B------:R-:W-:Y:S01]  /*0200*/  LEA R2, R16.reuse, UR6, 0x3 ;  /* 0x0000000610027c11 */ /* 0x040fe2000f8e18ff */
[----:B------:R-:W-:-:S04]  /*0210*/  IMAD R4, R16, 0x8, R5 ;  /* 0x0000000810047824 */ /* 0x000fc800078e0205 */
[----:B---3--:R-:W-:-:S07]  /*0220*/  IMAD R3, R17, 0x80, R2 ;  /* 0x0000008011037824 */ /* 0x008fce00078e0202 */
.L_x_1:
[----:B------:R-:W-:Y:S02]  /*0230*/  ISETP.GE.AND P1, PT, R16, UR15, PT ;  /* 0x0000000f10007c0c */ /* 0x000fe4000bf26270 */
[----:B------:R-:W-:Y:S02]  /*0240*/  CS2R R24, SRZ ;  /* 0x0000000000187805 */ /* 0x000fe4000001ff00 */
[----:B------:R-:W-:Y:S02]  /*0250*/  ISETP.GE.AND P0, PT, R17, UR15, PT ;  /* 0x0000000f11007c0c */ /* 0x000fe4000bf06270 */
[----:B------:R-:W-:Y:S02]  /*0260*/  CS2R R26, SRZ ;  /* 0x00000000001a7805 */ /* 0x000fe4000001ff00 */
[----:B------:R-:W-:Y:S02]  /*0270*/  ISETP.GE.OR P1, PT, R19, UR14, P1 ;  /* 0x0000000e13007c0c */ /* 0x000fe40008f26670 */
[----:B--2---:R-:W-:-:S11]  /*0280*/  ISETP.GE.OR P0, PT, R18, R0, P0 ;  /* 0x000000001200720c */ /* 0x004fd60000706670 */
[----:B------:R-:W0:Y:S08]  /*0290*/  @!P1 LDC.64 R12, c[0x0][0x380] ;  /* 0x0000e000ff0c9b82 */ /* 0x000e300000000a00 */
[----:B------:R-:W1:Y:S01]  /*02a0*/  @!P0 LDC.64 R8, c[0x0][0x388] ;  /* 0x0000e200ff088b82 */ /* 0x000e620000000a00 */
[----:B0-----:R-:W-:-:S05]  /*02b0*/  @!P1 IMAD.WIDE R28, R6, 0x8, R12 ;  /* 0x00000008061c9825 */ /* 0x001fca00078e020c */
[----:B------:R-:W2:Y:S01]  /*02c0*/  @!P1 LDG.E.64 R24, desc[UR10][R28.64] ;  /* 0x0000000a1c189981 */ /* 0x000ea2000c1e1b00 */
[----:B-1----:R-:W-:-:S05]  /*02d0*/  @!P0 IMAD.WIDE R20, R7, 0x8, R8 ;  /* 0x0000000807148825 */ /* 0x002fca00078e0208 */
[----:B------:R-:W3:Y:S04]  /*02e0*/  @!P0 LDG.E.64 R26, desc[UR10][R20.64] ;  /* 0x0000000a141a8981 */ /* 0x000ee8000c1e1b00 */
[----:B--2---:R-:W-:Y:S04]  /*02f0*/  STS.64 [R4], R24 ;  /* 0x0000001804007388 */ /* 0x004fe80000000a00 */
[----:B---3--:R-:W-:Y:S01]  /*0300*/  STS.64 [R3], R26 ;  /* 0x0000001a03007388 */ /* 0x008fe20000000a00 */
[----:B------:R-:W-:Y:S06]  /*0310*/  BAR.SYNC.DEFER_BLOCKING 0x0 ;  /* 0x0000000000007b1d */ /* 0x000fec0000010000 */
[----:B------:R-:W-:Y:S04]  /*0320*/  LDS.64 R8, [R2] ;  /* 0x0000000002087984 */ /* 0x000fe80000000a00 */
[----:B------:R-:W0:Y:S04]  /*0330*/  LDS.128 R12, [R5] ;  /* 0x00000000050c7984 */ /* 0x000e280000000c00 */
[----:B------:R-:W1:Y:S04]  /*0340*/  LDS.64 R20, [R2+0x80] ;  /* 0x0000800002147984 */ /* 0x000e680000000a00 */
[----:B------:R-:W-:Y:S04]  /*0350*/  LDS.64 R22, [R2+0x100] ;  /* 0x0001000002167984 */ /* 0x000fe80000000a00 */
[----:B------:R-:W-:Y:S01]  /*0360*/  LDS.64 R24, [R2+0x200] ;  /* 0x0002000002187984 */ /* 0x000fe20000000a00 */
[----:B0-----:R-:W-:-:S03]  /*0370*/  DFMA R12, R12, R8, R10 ;  /* 0x000000080c0c722b */ /* 0x001fc6000000000a */
[----:B------:R-:W0:Y:S05]  /*0380*/  LDS.128 R8, [R5+0x10] ;  /* 0x0000100005087984 */ /* 0x000e2a0000000c00 */
[----:B-1----:R-:W-:Y:S01]  /*0390*/  DFMA R14, R20, R14, R12 ;  /* 0x0000000e140e722b */ /* 0x002fe2000000000c */
[----:B------:R-:W1:Y:S07]  /*03a0*/  LDS.64 R20, [R2+0x180] ;  /* 0x0001800002147984 */ /* 0x000e6e0000000a00 */
[----:B0-----:R-:W-:-:S02]  /*03b0*/  DFMA R8, R8, R22, R14 ;  /* 0x000000160808722b */ /* 0x001fc4000000000e */
[----:B------:R-:W0:Y:S04]  /*03c0*/  LDS.128 R12, [R5+0x20] ;  /* 0x00002000050c7984 */ /* 0x000e280000000c00 */
[----:B------:R-:W-:Y:S02]  /*03d0*/  LDS.64 R22, [R2+0x300] ;  /* 0x0003000002167984 */ /* 0x000fe40000000a00 */
[----:B-1----:R-:W-:Y:S02]  /*03e0*/  DFMA R10, R20, R10, R8 ;  /* 0x0000000a140a722b */ /* 0x002fe40000000008 */
[----:B------:R-:W1:Y:S06]  /*03f0*/  LDS.64 R20, [R2+0x280] ;  /* 0x0002800002147984 */ /* 0x000e6c0000000a00 */
        /* <DEDUP_REMOVED lines=17> */
[----:B------:R-:W2:Y:S02]  /*0510*/  LDS.64 R22, [R2+0x680] ;  /* 0x0006800002167984 */ /* 0x000ea40000000a00 */
[----:B-1----:R-:W-:Y:S02]  /*0520*/  DFMA R10, R20, R10, R8 ;  /* 0x0000000a140a722b */ /* 0x002fe40000000008 */
[----:B------:R-:W-:Y:S06]  /*0530*/  LDS.64 R20, [R2+0x700] ;  /* 0x0007000002147984 */ /* 0x000fec0000000a00 */
[----:B0-----:R-:W-:-:S02]  /*0540*/  DFMA R24, R12, R24, R10 ;  /* 0x000000180c18722b */ /* 0x001fc4000000000a */
[----:B------:R-:W0:Y:S04]  /*0550*/  LDS.128 R8, [R5+0x70] ;  /* 0x0000700005087984 */ /* 0x000e280000000c00 */
[----:B------:R-:W1:Y:S02]  /*0560*/  LDS.64 R12, [R2+0x780] ;  /* 0x00078000020c7984 */ /* 0x000e640000000a00 */
[----:B--2---:R-:W-:Y:S01]  /*0570*/  DFMA R14, R22, R14, R24 ;  /* 0x0000000e160e722b */ /* 0x004fe20000000018 */
[----:B------:R-:W-:-:S04]  /*0580*/  UIADD3 UR5, UPT, UPT, UR5, 0x1, URZ ;  /* 0x0000000105057890 */ /* 0x000fc8000fffe0ff */
[----:B------:R-:W-:Y:S01]  /*0590*/  UISETP.NE.AND UP0, UPT, UR5, 0x1, UPT ;  /* 0x000000010500788c */ /* 0x000fe2000bf05270 */
[----:B------:R-:W-:Y:S01]  /*05a0*/  VIADD R17, R17, 0x10 ;  /* 0x0000001011117836 */ /* 0x000fe20000000000 */
[----:B------:R-:W-:Y:S01]  /*05b0*/  IADD3 R16, PT, PT, R16, 0x10, RZ ;  /* 0x0000001010107810 */ /* 0x000fe20007ffe0ff */
[----:B------:R-:W-:Y:S01]  /*05c0*/  VIADD R6, R6, 0x10 ;  /* 0x0000001006067836 */ /* 0x000fe20000000000 */
[----:B------:R-:W-:Y:S01]  /*05d0*/  LEA R7, R0, R7, 0x4 ;  /* 0x0000000700077211 */ /* 0x000fe200078e20ff */
[----:B0-----:R-:W-:-:S08]  /*05e0*/  DFMA R8, R8, R20, R14 ;  /* 0x000000140808722b */ /* 0x001fd0000000000e */
[----:B-1----:R-:W-:Y:S01]  /*05f0*/  DFMA R10, R12, R10, R8 ;  /* 0x0000000a0c0a722b */ /* 0x002fe20000000008 */
[----:B------:R-:W-:Y:S06]  /*0600*/  BAR.SYNC.DEFER_BLOCKING 0x0 ;  /* 0x0000000000007b1d */ /* 0x000fec0000010000 */
[----:B------:R-:W-:Y:S05]  /*0610*/  BRA.U UP0, `(.L_x_1) ;  /* 0xfffffffd00047547 */ /* 0x000fea000b83ffff */
.L_x_0:
[----:B------:R-:W0:Y:S01]  /*0620*/  LDCU UR4, c[0x0][0x398] ;  /* 0x00007300ff0477ac */ /* 0x000e220008000800 */
[----:B------:R-:W-:-:S04]  /*0630*/  ISETP.GE.AND P0, PT, R18, UR13, PT ;  /* 0x0000000d12007c0c */ /* 0x000fc8000bf06270 */
[----:B0-----:R-:W-:-:S13]  /*0640*/  ISETP.GE.OR P0, PT, R19, UR4, P0 ;  /* 0x0000000413007c0c */ /* 0x001fda0008706670 */
[----:B------:R-:W-:Y:S05]  /*0650*/  @P0 EXIT ;  /* 0x000000000000094d */ /* 0x000fea0003800000 */
[----:B------:R-:W0:Y:S01]  /*0660*/  LDC.64 R2, c[0x0][0x390] ;  /* 0x0000e400ff027b82 */ /* 0x000e220000000a00 */
[----:B------:R-:W-:-:S04]  /*0670*/  IMAD R19, R19, UR13, R18 ;  /* 0x0000000d13137c24 */ /* 0x000fc8000f8e0212 */
[----:B0-----:R-:W-:-:S05]  /*0680*/  IMAD.WIDE R2, R19, 0x8, R2 ;  /* 0x0000000813027825 */ /* 0x001fca00078e0202 */
[----:B------:R-:W-:Y:S01]  /*0690*/  STG.E.64 desc[UR10][R2.64], R10 ;  /* 0x0000000a02007986 */ /* 0x000fe2000c101b0a */
[----:B------:R-:W-:Y:S05]  /*06a0*/  EXIT ;  /* 0x000000000000794d */ /* 0x000fea0003800000 */
.L_x_2:
[----:B------:R-:W-:-:S00]  /*06b0*/  BRA `(.L_x_2) ;  /* 0xfffffffc00fc7947 */ /* 0x000fc0000383ffff */
[----:B------:R-:W-:-:S00]  /*06c0*/  NOP ;  /* 0x0000000000007918 */ /* 0x000fc00000000000 */
        /* <DEDUP_REMOVED lines=11> */
.L_x_12:


//--------------------- .text._Z18matrix_mul_kernel2PdS_S_iii --------------------------
	.section	.text._Z18matrix_mul_kernel2PdS_S_iii,"ax",@progbits
	.align	128
        .global         _Z18matrix_mul_kernel2PdS_S_iii
        .type           _Z18matrix_mul_kernel2PdS_S_iii,@function
        .size           _Z18matrix_mul_kernel2PdS_S_iii,(.L_x_13 - _Z18matrix_mul_kernel2PdS_S_iii)
        .other          _Z18matrix_mul_kernel2PdS_S_iii,@"STO_CUDA_ENTRY STV_DEFAULT"
_Z18matrix_mul_kernel2PdS_S_iii:
.text._Z18matrix_mul_kernel2PdS_S_iii:
[----:B------:R-:W-:Y:S01]  /*0000*/  LDC R1, c[0x0][0x37c] ;  /* 0x0000df00ff017b82 */ /* 0x000fe20000000800 */
[----:B------:R-:W0:Y:S07]  /*0010*/  S2R R9, SR_TID.X ;  /* 0x0000000000097919 */ /* 0x000e2e0000002100 */
[----:B------:R-:W1:Y:S01]  /*0020*/  LDC R3, c[0x0][0x364] ;  /* 0x0000d900ff037b82 */ /* 0x000e620000000800 */
[----:B------:R-:W2:Y:S01]  /*0030*/  LDCU UR7, c[0x0][0x3a0] ;  /* 0x00007400ff0777ac */ /* 0x000ea20008000800 */
[----:B------:R-:W-:Y:S01]  /*0040*/  BSSY.RECONVERGENT B0, `(.L_x_3) ;  /* 0x0000059000007945 */ /* 0x000fe20003800200 */
[----:B------:R-:W1:Y:S01]  /*0050*/  S2R R0, SR_TID.Y ;  /* 0x0000000000007919 */ /* 0x000e620000002200 */
[----:B------:R-:W-:Y:S01]  /*0060*/  CS2R R24, SRZ ;  /* 0x0000000000187805 */ /* 0x000fe2000001ff00 */
[----:B------:R-:W3:Y:S03]  /*0070*/  LDCU UR6, c[0x0][0x398] ;  /* 0x00007300ff0677ac */ /* 0x000ee60008000800 */
[----:B------:R-:W0:Y:S01]  /*0080*/  S2UR UR5, SR_CTAID.X ;  /* 0x00000000000579c3 */ /* 0x000e220000002500 */
[----:B------:R-:W4:Y:S07]  /*0090*/  LDCU.64 UR8, c[0x0][0x358] ;  /* 0x00006b00ff0877ac */ /* 0x000f2e0008000a00 */
[----:B------:R-:W0:Y:S08]  /*00a0*/  LDC R2, c[0x0][0x360] ;  /* 0x0000d800ff027b82 */ /* 0x000e300000000800 */
[----:B------:R-:W1:Y:S01]  /*00b0*/  S2UR UR4, SR_CTAID.Y ;  /* 0x00000000000479c3 */ /* 0x000e620000002600 */
[----:B0-----:R-:W-:-:S05]  /*00c0*/  IMAD R7, R2, UR5, R9 ;  /* 0x0000000502077c24 */ /* 0x001fca000f8e0209 */
[----:B--2---:R-:W-:Y:S01]  /*00d0*/  ISETP.GE.AND P0, PT, R7, UR7, PT ;  /* 0x0000000707007c0c */ /* 0x004fe2000bf06270 */
[----:B-1----:R-:W-:-:S05]  /*00e0*/  IMAD R14, R3, UR4, R0 ;  /* 0x00000004030e7c24 */ /* 0x002fca000f8e0200 */
[----:B---3--:R-:W-:-:S13]  /*00f0*/  ISETP.GE.OR P0, PT, R14, UR6, P0 ;  /* 0x000000060e007c0c */ /* 0x008fda0008706670 */
[----:B----4-:R-:W-:Y:S05]  /*0100*/  @P0 BRA `(.L_x_4) ;  /* 0x0000000400300947 */ /* 0x010fea0003800000 */
[----:B------:R-:W0:Y:S02]  /*0110*/  LDCU UR10, c[0x0][0x39c] ;  /* 0x00007380ff0a77ac */ /* 0x000e240008000800 */
[----:B0-----:R-:W0:Y:S02]  /*0120*/  I2F.F64 R2, UR10 ;  /* 0x0000000a00027d12 */ /* 0x001e240008201c00 */
[----:B0-----:R-:W-:-:S06]  /*0130*/  DMUL R2, R2, 0.0625 ;  /* 0x3fb0000002027828 */ /* 0x001fcc0000000000 */
[----:B------:R-:W0:Y:S02]  /*0140*/  FRND.F64.CEIL R20, R2 ;  /* 0x0000000200147313 */ /* 0x000e240000309800 */
[----:B0-----:R-:W-:-:S14]  /*0150*/  DSETP.GT.AND P0, PT, R20, RZ, PT ;  /* 0x000000ff1400722a */ /* 0x001fdc0003f04000 */
[----:B------:R-:W-:Y:S05]  /*0160*/  @!P0 BRA `(.L_x_4) ;  /* 0x0000000400188947 */ /* 0x000fea0003800000 */
[----:B------:R-:W0:Y:S01]  /*0170*/  S2UR UR6, SR_CgaCtaId ;  /* 0x00000000000679c3 */ /* 0x000e220000008800 */
[----:B------:R-:W-:Y:S01]  /*0180*/  UMOV UR4, 0x400 ;  /* 0x0000040000047882 */ /* 0x000fe20000000000 */
[----:B------:R-:W-:Y:S01]  /*0190*/  IMAD R12, R14, UR10, R9 ;  /* 0x0000000a0e0c7c24 */ /* 0x000fe2000f8e0209 */
[----:B------:R-:W-:Y:S01]  /*01a0*/  UIADD3 UR5, UPT, UPT, UR4, 0x800, URZ ;  /* 0x0000080004057890 */ /* 0x000fe2000fffe0ff */
[----:B------:R-:W-:Y:S02]  /*01b0*/  MOV R5, RZ ;  /* 0x000000ff00057202 */ /* 0x000fe40000000f00 */
[----:B------:R-:W-:Y:S02]  /*01c0*/  CS2R R24, SRZ ;  /* 0x0000000000187805 */ /* 0x000fe4000001ff00 */
[----:B------:R-:W1:Y:S08]  /*01d0*/  LDC.64 R18, c[0x0][0x380] ;  /* 0x0000e000ff127b82 */ /* 0x000e700000000a00 */
[----:B------:R-:W2:Y:S01]  /*01e0*/  LDC.64 R16, c[0x0][0x388] ;  /* 0x0000e200ff107b82 */ /* 0x000ea20000000a00 */
[----:B0-----:R-:W-:-:S02]  /*01f0*/  ULEA UR4, UR6, UR4, 0x18 ;  /* 0x0000000406047291 */ /* 0x001fc4000f8ec0ff */
[----:B------:R-:W-:-:S04]  /*0200*/  ULEA UR5, UR6, UR5, 0x18 ;  /* 0x0000000506057291 */ /* 0x000fc8000f8ec0ff */
[C---:B------:R-:W-:Y:S02]  /*0210*/  LEA R6, R0.reuse, UR4, 0x7 ;  /* 0x0000000400067c11 */ /* 0x040fe4000f8e38ff */
[C---:B------:R-:W-:Y:S02]  /*0220*/  LEA R3, R9.reuse, UR5, 0x3 ;  /* 0x0000000509037c11 */ /* 0x040fe4000f8e18ff */
[----:B------:R-:W-:Y:S02]  /*0230*/  LEA R4, R9, R6, 0x3 ;  /* 0x0000000609047211 */ /* 0x000fe400078e18ff */
[----:B------:R-:W-:-:S07]  /*0240*/  LEA R2, R0, R3, 0x7 ;  /* 0x0000000300027211 */ /* 0x000fce00078e38ff */
.L_x_5:
[C---:B------:R-:W-:Y:S01]  /*0250*/  IMAD R8, R5.reuse, 0x10, R0 ;  /* 0x0000001005087824 */ /* 0x040fe200078e0200 */
[----:B------:R-:W-:-:S03]  /*0260*/  LEA R11, R5, R12, 0x4 ;  /* 0x0000000c050b7211 */ /* 0x000fc600078e20ff */
[----:B------:R-:W-:Y:S02]  /*0270*/  IMAD R29, R8, UR7, R7 ;  /* 0x00000007081d7c24 */ /* 0x000fe4000f8e0207 */
[----:B-1----:R-:W-:-:S04]  /*0280*/  IMAD.WIDE R10, R11, 0x8, R18 ;  /* 0x000000080b0a7825 */ /* 0x002fc800078e0212 */
[----:B--2---:R-:W-:Y:S02]  /*0290*/  IMAD.WIDE R28, R29, 0x8, R16 ;  /* 0x000000081d1c7825 */ /* 0x004fe400078e0210 */
[----:B------:R-:W2:Y:S04]  /*02a0*/  LDG.E.64 R10, desc[UR8][R10.64] ;  /* 0x000000080a0a7981 */ /* 0x000ea8000c1e1b00 */
[----:B------:R-:W3:Y:S01]  /*02b0*/  LDG.E.64 R28, desc[UR8][R28.64] ;  /* 0x000000081c1c7981 */ /* 0x000ee2000c1e1b00 */
[----:B------:R-:W-:Y:S05]  /*02c0*/  WARPSYNC.ALL ;  /* 0x0000000000007948 */ /* 0x000fea0003800000 */
[----:B------:R-:W-:Y:S01]  /*02d0*/  VIADD R5, R5, 0x1 ;  /* 0x0000000105057836 */ /* 0x000fe20000000000 */
[----:B--2---:R-:W-:Y:S04]  /*02e0*/  STS.64 [R4], R10 ;  /* 0x0000000a04007388 */ /* 0x004fe80000000a00 */
[----:B---3--:R-:W-:Y:S01]  /*02f0*/  STS.64 [R2], R28 ;  /* 0x0000001c02007388 */ /* 0x008fe20000000a00 */
[----:B------:R-:W-:Y:S06]  /*0300*/  BAR.SYNC.DEFER_BLOCKING 0x0 ;  /* 0x0000000000007b1d */ /* 0x000fec0000010000 */
[----:B------:R-:W-:Y:S04]  /*0310*/  LDS.64 R22, [R3] ;  /* 0x0000000003167984 */ /* 0x000fe80000000a00 */
[----:B------:R-:W0:Y:S04]  /*0320*/  LDS.128 R8, [R6] ;  /* 0x0000000006087984 */ /* 0x000e280000000c00 */
[----:B------:R-:W1:Y:S01]  /*0330*/  LDS.64 R26, [R3+0x80] ;  /* 0x00008000031a7984 */ /* 0x000e620000000a00 */
[----:B0-----:R-:W-:-:S03]  /*0340*/  DFMA R8, R8, R22, R24 ;  /* 0x000000160808722b */ /* 0x001fc60000000018 */
[----:B------:R-:W-:Y:S04]  /*0350*/  LDS.64 R22, [R3+0x100] ;  /* 0x0001000003167984 */ /* 0x000fe80000000a00 */
[----:B------:R-:W-:Y:S01]  /*0360*/  LDS.64 R24, [R3+0x180] ;  /* 0x0001800003187984 */ /* 0x000fe20000000a00 */
[----:B-1----:R-:W-:-:S03]  /*0370*/  DFMA R26, R26, R10, R8 ;  /* 0x0000000a1a1a722b */ /* 0x002fc60000000008 */
[----:B------:R-:W0:Y:S05]  /*0380*/  LDS.128 R8, [R6+0x10] ;  /* 0x0000100006087984 */ /* 0x000e2a0000000c00 */
[----:B0-----:R-:W-:Y:S01]  /*0390*/  DFMA R8, R8, R22, R26 ;  /* 0x000000160808722b */ /* 0x001fe2000000001a */
[----:B------:R-:W-:Y:S04]  /*03a0*/  LDS.64 R22, [R3+0x200] ;  /* 0x0002000003167984 */ /* 0x000fe80000000a00 */
[----:B------:R-:W-:Y:S03]  /*03b0*/  LDS.64 R26, [R3+0x280] ;  /* 0x00028000031a7984 */ /* 0x000fe60000000a00 */
[----:B------:R-:W-:-:S02]  /*03c0*/  DFMA R24, R24, R10, R8 ;  /* 0x0000000a1818722b */ /* 0x000fc40000000008 */
[----:B------:R-:W0:Y:S06]  /*03d0*/  LDS.128 R8, [R6+0x20] ;  /* 0x0000200006087984 */ /* 0x000e2c0000000c00 */
        /* <DEDUP_REMOVED lines=26> */
[----:B------:R-:W0:Y:S07]  /*0580*/  I2F.F64.U32 R8, R5 ;  /* 0x0000000500087312 */ /* 0x000e2e0000201800 */
[----:B------:R-:W-:Y:S01]  /*0590*/  DFMA R24, R24, R10, R22 ;  /* 0x0000000a1818722b */ /* 0x000fe20000000016 */
[----:B------:R-:W-:Y:S06]  /*05a0*/  BAR.SYNC.DEFER_BLOCKING 0x0 ;  /* 0x0000000000007b1d */ /* 0x000fec0000010000 */
[----:B0-----:R-:W-:-:S14]  /*05b0*/  DSETP.GT.AND P0, PT, R20, R8, PT ;  /* 0x000000081400722a */ /* 0x001fdc0003f04000 */
[----:B------:R-:W-:Y:S05]  /*05c0*/  @P0 BRA `(.L_x_5) ;  /* 0xfffffffc00200947 */ /* 0x000fea000383ffff */
.L_x_4:
[----:B------:R-:W-:Y:S05]  /*05d0*/  BSYNC.RECONVERGENT B0 ;  /* 0x0000000000007941 */ /* 0x000fea0003800200 */
.L_x_3:
[----:B------:R-:W0:Y:S01]  /*05e0*/  LDC.64 R2, c[0x0][0x390] ;  /* 0x0000e400ff027b82 */ /* 0x000e220000000a00 */
[----:B------:R-:W-:-:S04]  /*05f0*/  IMAD R7, R14, UR7, R7 ;  /* 0x000000070e077c24 */ /* 0x000fc8000f8e0207 */
[----:B0-----:R-:W-:-:S05]  /*0600*/  IMAD.WIDE R2, R7, 0x8, R2 ;  /* 0x0000000807027825 */ /* 0x001fca00078e0202 */
[----:B------:R-:W-:Y:S01]  /*0610*/  STG.E.64 desc[UR8][R2.64], R24 ;  /* 0x0000001802007986 */ /* 0x000fe2000c101b08 */
[----:B------:R-:W-:Y:S05]  /*0620*/  EXIT ;  /* 0x000000000000794d */ /* 0x000fea0003800000 */
.L_x_6:
        /* <DEDUP_REMOVED lines=13> */
.L_x_13:


//--------------------- .text._Z17matrix_dot_kernelPdS_S_iii --------------------------
	.section	.text._Z17matrix_dot_kernelPdS_S_iii,"ax",@progbits
	.align	128
        .global         _Z17matrix_dot_kernelPdS_S_iii
        .type           _Z17matrix_dot_kernelPdS_S_iii,@function
        .size           _Z17matrix_dot_kernelPdS_S_iii,(.L_x_14 - _Z17matrix_dot_kernelPdS_S_iii)
        .other          _Z17matrix_dot_kernelPdS_S_iii,@"STO_CUDA_ENTRY STV_DEFAULT"
_Z17matrix_dot_kernelPdS_S_iii:
.text._Z17matrix_dot_kernelPdS_S_iii:
[----:B------:R-:W-:Y:S01]  /*0000*/  LDC R1, c[0x0][0x37c] ;  /* 0x0000df00ff017b82 */ /* 0x000fe20000000800 */
[----:B------:R-:W0:Y:S07]  /*0010*/  S2R R4, SR_TID.X ;  /* 0x0000000000047919 */ /* 0x000e2e0000002100 */
[----:B------:R-:W1:Y:S01]  /*0020*/  LDC R2, c[0x0][0x364] ;  /* 0x0000d900ff027b82 */ /* 0x000e620000000800 */
[----:B------:R-:W2:Y:S01]  /*0030*/  LDCU UR6, c[0x0][0x398] ;  /* 0x00007300ff0677ac */ /* 0x000ea20008000800 */
[----:B------:R-:W1:Y:S06]  /*0040*/  S2R R5, SR_TID.Y ;  /* 0x0000000000057919 */ /* 0x000e6c0000002200 */
[----:B------:R-:W0:Y:S08]  /*0050*/  S2UR UR5, SR_CTAID.X ;  /* 0x00000000000579c3 */ /* 0x000e300000002500 */
[----:B------:R-:W0:Y:S08]  /*0060*/  LDC R3, c[0x0][0x360] ;  /* 0x0000d800ff037b82 */ /* 0x000e300000000800 */
[----:B------:R-:W1:Y:S08]  /*0070*/  S2UR UR4, SR_CTAID.Y ;  /* 0x00000000000479c3 */ /* 0x000e700000002600 */
[----:B------:R-:W3:Y:S01]  /*0080*/  LDC R0, c[0x0][0x3a0] ;  /* 0x0000e800ff007b82 */ /* 0x000ee20000000800 */
[----:B0-----:R-:W-:-:S02]  /*0090*/  IMAD R3, R3, UR5, R4 ;  /* 0x0000000503037c24 */ /* 0x001fc4000f8e0204 */
[----:B-1----:R-:W-:-:S03]  /*00a0*/  IMAD R2, R2, UR4, R5 ;  /* 0x0000000402027c24 */ /* 0x002fc6000f8e0205 */
[----:B---3--:R-:W-:-:S04]  /*00b0*/  ISETP.GE.AND P0, PT, R3, R0, PT ;  /* 0x000000000300720c */ /* 0x008fc80003f06270 */
[----:B--2---:R-:W-:-:S13]  /*00c0*/  ISETP.GE.OR P0, PT, R2, UR6, P0 ;  /* 0x0000000602007c0c */ /* 0x004fda0008706670 */
[----:B------:R-:W-:Y:S05]  /*00d0*/  @P0 EXIT ;  /* 0x000000000000094d */ /* 0x000fea0003800000 */
[----:B------:R-:W0:Y:S01]  /*00e0*/  LDC R5, c[0x0][0x39c] ;  /* 0x0000e700ff057b82 */ /* 0x000e220000000800 */
[----:B------:R-:W1:Y:S01]  /*00f0*/  LDCU.64 UR4, c[0x0][0x358] ;  /* 0x00006b00ff0477ac */ /* 0x000e620008000a00 */
[----:B------:R-:W-:Y:S02]  /*0100*/  CS2R R18, SRZ ;  /* 0x0000000000127805 */ /* 0x000fe4000001ff00 */
[----:B0-----:R-:W-:-:S13]  /*0110*/  ISETP.GE.AND P0, PT, R5, 0x1, PT ;  /* 0x000000010500780c */ /* 0x001fda0003f06270 */
[----:B-1----:R-:W-:Y:S05]  /*0120*/  @!P0 BRA `(.L_x_7) ;  /* 0x0000000400e08947 */ /* 0x002fea0003800000 */
[C---:B------:R-:W-:Y:S01]  /*0130*/  ISETP.GE.U32.AND P1, PT, R5.reuse, 0x8, PT ;  /* 0x000000080500780c */ /* 0x040fe20003f26070 */
[----:B------:R-:W-:Y:S01]  /*0140*/  HFMA2 R7, -RZ, RZ, 0, 0 ;  /* 0x00000000ff077431 */ /* 0x000fe200000001ff */
[----:B------:R-:W-:Y:S01]  /*0150*/  LOP3.LUT R4, R5, 0x7, RZ, 0xc0, !PT ;  /* 0x0000000705047812 */ /* 0x000fe200078ec0ff */
[----:B------:R-:W-:Y:S01]  /*0160*/  IMAD R6, R2, R5, RZ ;  /* 0x0000000502067224 */ /* 0x000fe200078e02ff */
[----:B------:R-:W-:Y:S02]  /*0170*/  CS2R R18, SRZ ;  /* 0x0000000000127805 */ /* 0x000fe4000001ff00 */
[----:B------:R-:W-:-:S07]  /*0180*/  ISETP.NE.AND P0, PT, R4, RZ, PT ;  /* 0x000000ff0400720c */ /* 0x000fce0003f05270 */
[----:B------:R-:W-:Y:S06]  /*0190*/  @!P1 BRA `(.L_x_8) ;  /* 0x0000000000c49947 */ /* 0x000fec0003800000 */
[----:B------:R-:W0:Y:S01]  /*01a0*/  LDC.64 R8, c[0x0][0x380] ;  /* 0x0000e000ff087b82 */ /* 0x000e220000000a00 */
[----:B------:R-:W-:Y:S01]  /*01b0*/  LOP3.LUT R7, R5, 0x7ffffff8, RZ, 0xc0, !PT ;  /* 0x7ffffff805077812 */ /* 0x000fe200078ec0ff */
[----:B------:R-:W-:Y:S01]  /*01c0*/  IMAD.MOV.U32 R27, RZ, RZ, R3 ;  /* 0x000000ffff1b7224 */ /* 0x000fe200078e0003 */
[----:B------:R-:W-:-:S03]  /*01d0*/  CS2R R18, SRZ ;  /* 0x0000000000127805 */ /* 0x000fc6000001ff00 */
[----:B------:R-:W-:Y:S02]  /*01e0*/  IMAD.MOV R26, RZ, RZ, -R7 ;  /* 0x000000ffff1a7224 */ /* 0x000fe400078e0a07 */
[----:B0-----:R-:W-:-:S03]  /*01f0*/  IMAD.WIDE.U32 R8, R6, 0x8, R8 ;  /* 0x0000000806087825 */ /* 0x001fc600078e0008 */
[----:B------:R-:W-:-:S04]  /*0200*/  IADD3 R10, P1, PT, R8, 0x20, RZ ;  /* 0x00000020080a7810 */ /* 0x000fc80007f3e0ff */
[----:B------:R-:W-:-:S09]  /*0210*/  IADD3.X R11, PT, PT, RZ, R9, RZ, P1, !PT ;  /* 0x00000009ff0b7210 */ /* 0x000fd20000ffe4ff */
.L_x_9:
[----:B------:R-:W0:Y:S01]  /*0220*/  LDC.64 R22, c[0x0][0x388] ;  /* 0x0000e200ff167b82 */ /* 0x000e220000000a00 */
[----:B------:R-:W-:Y:S01]  /*0230*/  MOV R8, R10 ;  /* 0x0000000a00087202 */ /* 0x000fe20000000f00 */
[----:B------:R-:W-:-:S05]  /*0240*/  IMAD.MOV.U32 R9, RZ, RZ, R11 ;  /* 0x000000ffff097224 */ /* 0x000fca00078e000b */
[----:B------:R-:W2:Y:S04]  /*0250*/  LDG.E.64 R14, desc[UR4][R8.64+-0x20] ;  /* 0xffffe004080e7981 */ /* 0x000ea8000c1e1b00 */
[----:B------:R-:W3:Y:S01]  /*0260*/  LDG.E.64 R10, desc[UR4][R8.64+-0x18] ;  /* 0xffffe804080a7981 */ /* 0x000ee2000c1e1b00 */
[----:B0-----:R-:W-:-:S05]  /*0270*/  IMAD.WIDE R22, R27, 0x8, R22 ;  /* 0x000000081b167825 */ /* 0x001fca00078e0216 */
[----:B------:R-:W2:Y:S01]  /*0280*/  LDG.E.64 R12, desc[UR4][R22.64] ;  /* 0x00000004160c7981 */ /* 0x000ea2000c1e1b00 */
[----:B------:R-:W-:-:S05]  /*0290*/  IMAD.WIDE R28, R0, 0x8, R22 ;  /* 0x00000008001c7825 */ /* 0x000fca00078e0216 */
[----:B------:R-:W3:Y:S01]  /*02a0*/  LDG.E.64 R16, desc[UR4][R28.64] ;  /* 0x000000041c107981 */ /* 0x000ee2000c1e1b00 */
[C---:B------:R-:W-:Y:S01]  /*02b0*/  IMAD.WIDE R24, R0.reuse, 0x8, R28 ;  /* 0x0000000800187825 */ /* 0x040fe200078e021c */
[----:B--2---:R-:W-:Y:S02]  /*02c0*/  DFMA R18, R14, R12, R18 ;  /* 0x0000000c0e12722b */ /* 0x004fe40000000012 */
[----:B------:R-:W2:Y:S04]  /*02d0*/  LDG.E.64 R14, desc[UR4][R8.64+-0x10] ;  /* 0xfffff004080e7981 */ /* 0x000ea8000c1e1b00 */
[----:B------:R-:W2:Y:S01]  /*02e0*/  LDG.E.64 R12, desc[UR4][R24.64] ;  /* 0x00000004180c7981 */ /* 0x000ea2000c1e1b00 */
[----:B------:R-:W-:Y:S01]  /*02f0*/  IMAD.WIDE R20, R0, 0x8, R24 ;  /* 0x0000000800147825 */ /* 0x000fe200078e0218 */
[----:B---3--:R-:W-:-:S02]  /*0300*/  DFMA R16, R10, R16, R18 ;  /* 0x000000100a10722b */ /* 0x008fc40000000012 */
[----:B------:R-:W3:Y:S04]  /*0310*/  LDG.E.64 R10, desc[UR4][R8.64+-0x8] ;  /* 0xfffff804080a7981 */ /* 0x000ee8000c1e1b00 */
        /* <DEDUP_REMOVED lines=9> */
[----:B------:R-:W-:-:S03]  /*03b0*/  IMAD.WIDE R24, R0, 0x8, R28 ;  /* 0x0000000800187825 */ /* 0x000fc600078e021c */
[----:B------:R-:W4:Y:S01]  /*03c0*/  LDG.E.64 R22, desc[UR4][R8.64+0x18] ;  /* 0x0000180408167981 */ /* 0x000f22000c1e1b00 */
[----:B------:R-:W-:-:S06]  /*03d0*/  IMAD.WIDE R20, R0, 0x8, R24 ;  /* 0x0000000800147825 */ /* 0x000fcc00078e0218 */
[----:B------:R-:W4:Y:S01]  /*03e0*/  LDG.E.64 R20, desc[UR4][R20.64] ;  /* 0x0000000414147981 */ /* 0x000f22000c1e1b00 */
[----:B--2---:R-:W-:-:S03]  /*03f0*/  DFMA R14, R16, R14, R18 ;  /* 0x0000000e100e722b */ /* 0x004fc60000000012 */
[----:B------:R-:W2:Y:S04]  /*0400*/  LDG.E.64 R16, desc[UR4][R8.64+0x10] ;  /* 0x0000100408107981 */ /* 0x000ea8000c1e1b00 */
[----:B------:R-:W2:Y:S01]  /*0410*/  LDG.E.64 R18, desc[UR4][R24.64] ;  /* 0x0000000418127981 */ /* 0x000ea2000c1e1b00 */
[----:B------:R-:W-:Y:S01]  /*0420*/  IADD3 R26, PT, PT, R26, 0x8, RZ ;  /* 0x000000081a1a7810 */ /* 0x000fe20007ffe0ff */
[----:B---3--:R-:W-:-:S03]  /*0430*/  DFMA R10, R10, R12, R14 ;  /* 0x0000000c0a0a722b */ /* 0x008fc6000000000e */
[----:B------:R-:W-:Y:S02]  /*0440*/  ISETP.NE.AND P1, PT, R26, RZ, PT ;  /* 0x000000ff1a00720c */ /* 0x000fe40003f25270 */
[----:B------:R-:W-:-:S03]  /*0450*/  LEA R27, R0, R27, 0x3 ;  /* 0x0000001b001b7211 */ /* 0x000fc600078e18ff */
[----:B--2---:R-:W-:Y:S01]  /*0460*/  DFMA R18, R16, R18, R10 ;  /* 0x000000121012722b */ /* 0x004fe2000000000a */
[----:B------:R-:W-:-:S07]  /*0470*/  IADD3 R10, P2, PT, R8, 0x40, RZ ;  /* 0x00000040080a7810 */ /* 0x000fce0007f5e0ff */
[----:B----4-:R-:W-:Y:S01]  /*0480*/  DFMA R18, R22, R20, R18 ;  /* 0x000000141612722b */ /* 0x010fe20000000012 */
[----:B------:R-:W-:Y:S01]  /*0490*/  IMAD.X R11, RZ, RZ, R9, P2 ;  /* 0x000000ffff0b7224 */ /* 0x000fe200010e0609 */
[----:B------:R-:W-:Y:S09]  /*04a0*/  @P1 BRA `(.L_x_9) ;  /* 0xfffffffc005c1947 */ /* 0x000ff2000383ffff */
.L_x_8:
[----:B------:R-:W-:Y:S05]  /*04b0*/  @!P0 BRA `(.L_x_7) ;  /* 0x0000000000fc8947 */ /* 0x000fea0003800000 */
[----:B------:R-:W-:Y:S02]  /*04c0*/  ISETP.GE.U32.AND P1, PT, R4, 0x4, PT ;  /* 0x000000040400780c */ /* 0x000fe40003f26070 */
[----:B------:R-:W-:-:S04]  /*04d0*/  LOP3.LUT R26, R5, 0x3, RZ, 0xc0, !PT ;  /* 0x00000003051a7812 */ /* 0x000fc800078ec0ff */
[----:B------:R-:W-:-:S07]  /*04e0*/  ISETP.NE.AND P0, PT, R26, RZ, PT ;  /* 0x000000ff1a00720c */ /* 0x000fce0003f05270 */
[----:B------:R-:W-:Y:S06]  /*04f0*/  @!P1 BRA `(.L_x_10) ;  /* 0x00000000006c9947 */ /* 0x000fec0003800000 */
[----:B------:R-:W0:Y:S01]  /*0500*/  LDC.64 R24, c[0x0][0x380] ;  /* 0x0000e000ff187b82 */ /* 0x000e220000000a00 */
[----:B------:R-:W1:Y:S01]  /*0510*/  LDCU.64 UR6, c[0x0][0x380] ;  /* 0x00007000ff0677ac */ /* 0x000e620008000a00 */
[C---:B------:R-:W-:Y:S01]  /*0520*/  IMAD.IADD R9, R6.reuse, 0x1, R7 ;  /* 0x0000000106097824 */ /* 0x040fe200078e0207 */
[----:B------:R-:W-:Y:S01]  /*0530*/  IADD3 R4, P1, PT, R6, R7, RZ ;  /* 0x0000000706047210 */ /* 0x000fe20007f3e0ff */
[----:B------:R-:W-:-:S04]  /*0540*/  IMAD R13, R7, R0, R3 ;  /* 0x00000000070d7224 */ /* 0x000fc800078e0203 */
[----:B------:R-:W2:Y:S01]  /*0550*/  LDC.64 R10, c[0x0][0x388] ;  /* 0x0000e200ff0a7b82 */ /* 0x000ea20000000a00 */
[----:B0-----:R-:W-:-:S06]  /*0560*/  IMAD.WIDE.U32 R24, R9, 0x8, R24 ;  /* 0x0000000809187825 */ /* 0x001fcc00078e0018 */
[----:B------:R-:W3:Y:S01]  /*0570*/  LDG.E.64 R24, desc[UR4][R24.64] ;  /* 0x0000000418187981 */ /* 0x000ee2000c1e1b00 */
[----:B--2---:R-:W-:Y:S01]  /*0580*/  IMAD.WIDE R10, R13, 0x8, R10 ;  /* 0x000000080d0a7825 */ /* 0x004fe200078e020a */
[----:B------:R-:W-:Y:S02]  /*0590*/  IADD3.X R13, PT, PT, RZ, RZ, RZ, P1, !PT ;  /* 0x000000ffff0d7210 */ /* 0x000fe40000ffe4ff */
[----:B-1----:R-:W-:Y:S02]  /*05a0*/  LEA R28, P1, R4, UR6, 0x3 ;  /* 0x00000006041c7c11 */ /* 0x002fe4000f8218ff */
[----:B------:R-:W3:Y:S01]  /*05b0*/  LDG.E.64 R8, desc[UR4][R10.64] ;  /* 0x000000040a087981 */ /* 0x000ee2000c1e1b00 */
[----:B------:R-:W-:Y:S01]  /*05c0*/  IMAD.WIDE R14, R0, 0x8, R10 ;  /* 0x00000008000e7825 */ /* 0x000fe200078e020a */
[----:B------:R-:W-:-:S05]  /*05d0*/  LEA.HI.X R29, R4, UR7, R13, 0x3, P1 ;  /* 0x00000007041d7c11 */ /* 0x000fca00088f1c0d */
[----:B------:R-:W2:Y:S01]  /*05e0*/  LDG.E.64 R12, desc[UR4][R28.64+0x8] ;  /* 0x000008041c0c7981 */ /* 0x000ea2000c1e1b00 */
[----:B------:R-:W-:-:S03]  /*05f0*/  IMAD.WIDE R20, R0, 0x8, R14 ;  /* 0x0000000800147825 */ /* 0x000fc600078e020e */
[----:B------:R-:W2:Y:S04]  /*0600*/  LDG.E.64 R10, desc[UR4][R14.64] ;  /* 0x000000040e0a7981 */ /* 0x000ea8000c1e1b00 */
[----:B------:R-:W4:Y:S01]  /*0610*/  LDG.E.64 R16, desc[UR4][R20.64] ;  /* 0x0000000414107981 */ /* 0x000f22000c1e1b00 */
[----:B------:R-:W-:-:S03]  /*0620*/  IMAD.WIDE R22, R0, 0x8, R20 ;  /* 0x0000000800167825 */ /* 0x000fc600078e0214 */
[----:B------:R-:W4:Y:S04]  /*0630*/  LDG.E.64 R14, desc[UR4][R28.64+0x10] ;  /* 0x000010041c0e7981 */ /* 0x000f28000c1e1b00 */
[----:B------:R-:W5:Y:S04]  /*0640*/  LDG.E.64 R20, desc[UR4][R28.64+0x18] ;  /* 0x000018041c147981 */ /* 0x000f68000c1e1b00 */
[----:B------:R-:W5:Y:S01]  /*0650*/  LDG.E.64 R22, desc[UR4][R22.64] ;  /* 0x0000000416167981 */ /* 0x000f62000c1e1b00 */
[----:B------:R-:W-:Y:S01]  /*0660*/  VIADD R7, R7, 0x4 ;  /* 0x0000000407077836 */ /* 0x000fe20000000000 */
[----:B---3--:R-:W-:-:S08]  /*0670*/  DFMA R8, R24, R8, R18 ;  /* 0x000000081808722b */ /* 0x008fd00000000012 */
[----:B--2---:R-:W-:-:S08]  /*0680*/  DFMA R8, R12, R10, R8 ;  /* 0x0000000a0c08722b */ /* 0x004fd00000000008 */
[----:B----4-:R-:W-:-:S08]  /*0690*/  DFMA R8, R14, R16, R8 ;  /* 0x000000100e08722b */ /* 0x010fd00000000008 */
[----:B-----5:R-:W-:-:S11]  /*06a0*/  DFMA R18, R20, R22, R8 ;  /* 0x000000161412722b */ /* 0x020fd60000000008 */
.L_x_10:
[----:B------:R-:W-:Y:S05]  /*06b0*/  @!P0 BRA `(.L_x_7) ;  /* 0x00000000007c8947 */ /* 0x000fea0003800000 */
[----:B------:R-:W-:Y:S01]  /*06c0*/  ISETP.NE.AND P1, PT, R26, 0x1, PT ;  /* 0x000000011a00780c */ /* 0x000fe20003f25270 */
[----:B------:R-:W0:Y:S01]  /*06d0*/  LDC.64 R10, c[0x0][0x380] ;  /* 0x0000e000ff0a7b82 */ /* 0x000e220000000a00 */
[----:B------:R-:W-:-:S04]  /*06e0*/  LOP3.LUT R14, R5, 0x1, RZ, 0xc0, !PT ;  /* 0x00000001050e7812 */ /* 0x000fc800078ec0ff */
[----:B------:R-:W-:-:S03]  /*06f0*/  ISETP.NE.U32.AND P0, PT, R14, 0x1, PT ;  /* 0x000000010e00780c */ /* 0x000fc60003f05070 */
[----:B------:R-:W1:Y:S04]  /*0700*/  LDC.64 R20, c[0x0][0x388] ;  /* 0x0000e200ff147b82 */ /* 0x000e680000000a00 */
[CC--:B------:R-:W-:Y:S01]  /*0710*/  @P1 IADD3 R15, PT, PT, R6.reuse, R7.reuse, RZ ;  /* 0x00000007060f1210 */ /* 0x0c0fe20007ffe0ff */
[C---:B------:R-:W-:Y:S01]  /*0720*/  @P1 IMAD R17, R7.reuse, R0, R3 ;  /* 0x0000000007111224 */ /* 0x040fe200078e0203 */
[----:B------:R-:W-:Y:S01]  /*0730*/  @P1 IADD3 R16, P2, PT, R6, R7, RZ ;  /* 0x0000000706101210 */ /* 0x000fe20007f5e0ff */
[----:B------:R-:W-:Y:S01]  /*0740*/  @P1 VIADD R7, R7, 0x2 ;  /* 0x0000000207071836 */ /* 0x000fe20000000000 */
[----:B------:R-:W2:Y:S08]  /*0750*/  @P1 LDC.64 R8, c[0x0][0x380] ;  /* 0x0000e000ff081b82 */ /* 0x000eb00000000a00 */
[----:B------:R-:W3:Y:S01]  /*0760*/  LDC.64 R12, c[0x0][0x380] ;  /* 0x0000e000ff0c7b82 */ /* 0x000ee20000000a00 */
[----:B0-----:R-:W-:-:S06]  /*0770*/  @P1 IMAD.WIDE.U32 R14, R15, 0x8, R10 ;  /* 0x000000080f0e1825 */ /* 0x001fcc00078e000a */
[----:B------:R-:W4:Y:S01]  /*0780*/  @P1 LDG.E.64 R14, desc[UR4][R14.64] ;  /* 0x000000040e0e1981 */ /* 0x000f22000c1e1b00 */
[----:B------:R-:W0:Y:S01]  /*0790*/  LDC.64 R4, c[0x0][0x388] ;  /* 0x0000e200ff047b82 */ /* 0x000e220000000a00 */
[----:B-1----:R-:W-:Y:S01]  /*07a0*/  @P1 IMAD.WIDE R20, R17, 0x8, R20 ;  /* 0x0000000811141825 */ /* 0x002fe200078e0214 */
[----:B------:R-:W-:-:S04]  /*07b0*/  @P1 IADD3.X R17, PT, PT, RZ, RZ, RZ, P2, !PT ;  /* 0x000000ffff111210 */ /* 0x000fc800017fe4ff */
[----:B------:R-:W4:Y:S01]  /*07c0*/  @P1 LDG.E.64 R10, desc[UR4][R20.64] ;  /* 0x00000004140a1981 */ /* 0x000f22000c1e1b00 */
[----:B--2---:R-:W-:Y:S01]  /*07d0*/  @P1 LEA R8, P2, R16, R8, 0x3 ;  /* 0x0000000810081211 */ /* 0x004fe200078418ff */
[----:B------:R-:W-:-:S03]  /*07e0*/  @P1 IMAD.WIDE R22, R0, 0x8, R20 ;  /* 0x0000000800161825 */ /* 0x000fc600078e0214 */
[----:B------:R-:W-:Y:S01]  /*07f0*/  @P1 LEA.HI.X R9, R16, R9, R17, 0x3, P2 ;  /* 0x0000000910091211 */ /* 0x000fe200010f1c11 */
[----:B------:R-:W-:Y:S01]  /*0800*/  @!P0 IMAD R25, R7, R0, R3 ;  /* 0x0000000007198224 */ /* 0x000fe200078e0203 */
[----:B------:R-:W-:Y:S02]  /*0810*/  @!P0 IADD3 R17, PT, PT, R6, R7, RZ ;  /* 0x0000000706118210 */ /* 0x000fe40007ffe0ff */
[----:B------:R-:W2:Y:S04]  /*0820*/  @P1 LDG.E.64 R6, desc[UR4][R22.64] ;  /* 0x0000000416061981 */ /* 0x000ea8000c1e1b00 */
[----:B------:R-:W2:Y:S01]  /*0830*/  @P1 LDG.E.64 R8, desc[UR4][R8.64+0x8] ;  /* 0x0000080408081981 */ /* 0x000ea2000c1e1b00 */
[----:B---3--:R-:W-:-:S04]  /*0840*/  @!P0 IMAD.WIDE.U32 R12, R17, 0x8, R12 ;  /* 0x00000008110c8825 */ /* 0x008fc800078e000c */
[----:B0-----:R-:W-:Y:S02]  /*0850*/  @!P0 IMAD.WIDE R4, R25, 0x8, R4 ;  /* 0x0000000819048825 */ /* 0x001fe400078e0204 */
[----:B------:R-:W3:Y:S04]  /*0860*/  @!P0 LDG.E.64 R12, desc[UR4][R12.64] ;  /* 0x000000040c0c8981 */ /* 0x000ee8000c1e1b00 */
[----:B------:R-:W3:Y:S01]  /*0870*/  @!P0 LDG.E.64 R4, desc[UR4][R4.64] ;  /* 0x0000000404048981 */ /* 0x000ee2000c1e1b00 */
[----:B----4-:R-:W-:-:S08]  /*0880*/  @P1 DFMA R10, R14, R10, R18 ;  /* 0x0000000a0e0a122b */ /* 0x010fd00000000012 */
[----:B--2---:R-:W-:-:S08]  /*0890*/  @P1 DFMA R18, R8, R6, R10 ;  /* 0x000000060812122b */ /* 0x004fd0000000000a */
[----:B---3--:R-:W-:-:S11]  /*08a0*/  @!P0 DFMA R18, R12, R4, R18 ;  /* 0x000000040c12822b */ /* 0x008fd60000000012 */
.L_x_7:
[----:B------:R-:W0:Y:S01]  /*08b0*/  LDC.64 R4, c[0x0][0x390] ;  /* 0x0000e400ff047b82 */ /* 0x000e220000000a00 */
[----:B------:R-:W-:-:S04]  /*08c0*/  IMAD R3, R2, R0, R3 ;  /* 0x0000000002037224 */ /* 0x000fc800078e0203 */
[----:B0-----:R-:W-:-:S05]  /*08d0*/  IMAD.WIDE R2, R3, 0x8, R4 ;  /* 0x0000000803027825 */ /* 0x001fca00078e0204 */
[----:B------:R-:W-:Y:S01]  /*08e0*/  STG.E.64 desc[UR4][R2.64], R18 ;  /* 0x0000001202007986 */ /* 0x000fe2000c101b04 */
[----:B------:R-:W-:Y:S05]  /*08f0*/  EXIT ;  /* 0x000000000000794d */ /* 0x000fea0003800000 */
.L_x_11:
        /* <DEDUP_REMOVED lines=16> */
.L_x_14:


//--------------------- .nv.shared._Z17matrix_mul_kernelPdS_S_iii --------------------------
	.section	.nv.shared._Z17matrix_mul_kernelPdS_S_iii,"aw",@nobits
	.sectionflags	@""
	.align	8
.nv.shared._Z17matrix_mul_kernelPdS_S_iii:
	.zero		5120


//--------------------- .nv.shared.reserved.0     --------------------------
	.section	.nv.shared.reserved.0,"aw",@nobits
	.weak		__nv_reservedSMEM_offset_0_alias
	.size		__nv_reservedSMEM_offset_0_alias, 0, 64
	.other		__nv_reservedSMEM_offset_0_alias,@"STO_CUDA_RESERVED_SHARED STV_DEFAULT"
__nv_reservedSMEM_offset_0_alias:
	.zero		0
	.zero		64


//--------------------- .nv.shared._Z18matrix_mul_kernel2PdS_S_iii --------------------------
	.section	.nv.shared._Z18matrix_mul_kernel2PdS_S_iii,"aw",@nobits
	.sectionflags	@""
	.align	8
.nv.shared._Z18matrix_mul_kernel2PdS_S_iii:
	.zero		5120


//--------------------- .nv.constant0._Z17matrix_mul_kernelPdS_S_iii --------------------------
	.section	.nv.constant0._Z17matrix_mul_kernelPdS_S_iii,"a",@progbits
	.sectionflags	@""
	.align	4
.nv.constant0._Z17matrix_mul_kernelPdS_S_iii:
	.zero		932


//--------------------- .nv.constant0._Z18matrix_mul_kernel2PdS_S_iii --------------------------
	.section	.nv.constant0._Z18matrix_mul_kernel2PdS_S_iii,"a",@progbits
	.sectionflags	@""
	.align	4
.nv.constant0._Z18matrix_mul_kernel2PdS_S_iii:
	.zero		932


//--------------------- .nv.constant0._Z17matrix_dot_kernelPdS_S_iii --------------------------
	.section	.nv.constant0._Z17matrix_dot_kernelPdS_S_iii,"a",@progbits
	.sectionflags	@""
	.align	4
.nv.constant0._Z17matrix_dot_kernelPdS_S_iii:
	.zero		932


//--------------------- SYMBOLS --------------------------

	.type		.nv.reservedSmem.offset0,@object
	.size		.nv.reservedSmem.offset0,0x4
	.type		.nv.reservedSmem.cap,@object
	.size		.nv.reservedSmem.cap,0x4
